//
// Generated by NVIDIA NVVM Compiler
//
// Compiler Build ID: CL-36424714
// Cuda compilation tools, release 13.0, V13.0.88
// Based on NVVM 20.0.0
//

.version 9.0
.target sm_100
.address_size 64

	// .globl	_Z7reduce0PKfPfi
.extern .shared .align 16 .b8 shm[];

.visible .entry _Z7reduce0PKfPfi(
	.param .u64 .ptr .align 1 _Z7reduce0PKfPfi_param_0,
	.param .u64 .ptr .align 1 _Z7reduce0PKfPfi_param_1,
	.param .u32 _Z7reduce0PKfPfi_param_2
)
{
	.reg .pred 	%p<7>;
	.reg .b32 	%r<18>;
	.reg .b32 	%f<13>;
	.reg .b64 	%rd<7>;

	ld.param.u64 	%rd2, [_Z7reduce0PKfPfi_param_0];
	ld.param.u64 	%rd3, [_Z7reduce0PKfPfi_param_1];
	ld.param.u32 	%r8, [_Z7reduce0PKfPfi_param_2];
	mov.u32 	%r1, %ntid.x;
	mov.u32 	%r2, %tid.x;
	setp.ge.s32 	%p1, %r2, %r8;
	mov.f32 	%f12, 0f00000000;
	@%p1 bra 	$L__BB0_3;
	cvta.to.global.u64 	%rd1, %rd2;
	mov.f32 	%f12, 0f00000000;
	mov.u32 	%r16, %r2;
$L__BB0_2:
	mul.wide.s32 	%rd4, %r16, 4;
	add.s64 	%rd5, %rd1, %rd4;
	ld.global.f32 	%f6, [%rd5];
	add.f32 	%f12, %f12, %f6;
	add.s32 	%r16, %r16, %r1;
	setp.lt.s32 	%p2, %r16, %r8;
	@%p2 bra 	$L__BB0_2;
$L__BB0_3:
	shl.b32 	%r9, %r2, 2;
	mov.u32 	%r10, shm;
	add.s32 	%r5, %r10, %r9;
	st.shared.f32 	[%r5], %f12;
	bar.sync 	0;
	setp.lt.u32 	%p3, %r1, 2;
	@%p3 bra 	$L__BB0_8;
	mov.b32 	%r17, 1;
$L__BB0_5:
	shl.b32 	%r7, %r17, 1;
	add.s32 	%r12, %r7, -1;
	and.b32  	%r13, %r12, %r2;
	setp.ne.s32 	%p4, %r13, 0;
	@%p4 bra 	$L__BB0_7;
	shl.b32 	%r14, %r17, 2;
	add.s32 	%r15, %r5, %r14;
	ld.shared.f32 	%f7, [%r15];
	ld.shared.f32 	%f8, [%r5];
	add.f32 	%f9, %f7, %f8;
	st.shared.f32 	[%r5], %f9;
$L__BB0_7:
	bar.sync 	0;
	setp.lt.u32 	%p5, %r7, %r1;
	mov.u32 	%r17, %r7;
	@%p5 bra 	$L__BB0_5;
$L__BB0_8:
	setp.ne.s32 	%p6, %r2, 0;
	@%p6 bra 	$L__BB0_10;
	ld.shared.f32 	%f10, [shm];
	cvta.to.global.u64 	%rd6, %rd3;
	st.global.f32 	[%rd6], %f10;
$L__BB0_10:
	ret;

}
	// .globl	_Z22reduce_neighbor_1blockPKfPfi
.visible .entry _Z22reduce_neighbor_1blockPKfPfi(
	.param .u64 .ptr .align 1 _Z22reduce_neighbor_1blockPKfPfi_param_0,
	.param .u64 .ptr .align 1 _Z22reduce_neighbor_1blockPKfPfi_param_1,
	.param .u32 _Z22reduce_neighbor_1blockPKfPfi_param_2
)
{
	.reg .pred 	%p<7>;
	.reg .b32 	%r<18>;
	.reg .b32 	%f<13>;
	.reg .b64 	%rd<7>;

	ld.param.u64 	%rd2, [_Z22reduce_neighbor_1blockPKfPfi_param_0];
	ld.param.u64 	%rd3, [_Z22reduce_neighbor_1blockPKfPfi_param_1];
	ld.param.u32 	%r9, [_Z22reduce_neighbor_1blockPKfPfi_param_2];
	mov.u32 	%r1, %tid.x;
	setp.ge.s32 	%p1, %r1, %r9;
	mov.f32 	%f12, 0f00000000;
	@%p1 bra 	$L__BB1_3;
	mov.u32 	%r2, %ntid.x;
	cvta.to.global.u64 	%rd1, %rd2;
	mov.f32 	%f12, 0f00000000;
	mov.u32 	%r16, %r1;
$L__BB1_2:
	mul.wide.s32 	%rd4, %r16, 4;
	add.s64 	%rd5, %rd1, %rd4;
	ld.global.f32 	%f6, [%rd5];
	add.f32 	%f12, %f12, %f6;
	add.s32 	%r16, %r16, %r2;
	setp.lt.s32 	%p2, %r16, %r9;
	@%p2 bra 	$L__BB1_2;
$L__BB1_3:
	shl.b32 	%r10, %r1, 2;
	mov.u32 	%r11, shm;
	add.s32 	%r5, %r11, %r10;
	st.shared.f32 	[%r5], %f12;
	bar.sync 	0;
	mov.u32 	%r6, %ntid.x;
	setp.lt.u32 	%p3, %r6, 2;
	@%p3 bra 	$L__BB1_8;
	mov.b32 	%r17, 1;
$L__BB1_5:
	bar.sync 	0;
	sub.s32 	%r13, %r6, %r17;
	setp.ge.u32 	%p4, %r1, %r13;
	@%p4 bra 	$L__BB1_7;
	shl.b32 	%r14, %r17, 2;
	add.s32 	%r15, %r5, %r14;
	ld.shared.f32 	%f7, [%r15];
	ld.shared.f32 	%f8, [%r5];
	add.f32 	%f9, %f7, %f8;
	st.shared.f32 	[%r5], %f9;
$L__BB1_7:
	shl.b32 	%r17, %r17, 1;
	setp.lt.u32 	%p5, %r17, %r6;
	@%p5 bra 	$L__BB1_5;
$L__BB1_8:
	setp.ne.s32 	%p6, %r1, 0;
	@%p6 bra 	$L__BB1_10;
	ld.shared.f32 	%f10, [shm];
	cvta.to.global.u64 	%rd6, %rd3;
	st.global.f32 	[%rd6], %f10;
$L__BB1_10:
	ret;

}
	// .globl	_Z15reduce_neighborPKfPfi
.visible .entry _Z15reduce_neighborPKfPfi(
	.param .u64 .ptr .align 1 _Z15reduce_neighborPKfPfi_param_0,
	.param .u64 .ptr .align 1 _Z15reduce_neighborPKfPfi_param_1,
	.param .u32 _Z15reduce_neighborPKfPfi_param_2
)
{
	.reg .pred 	%p<6>;
	.reg .b32 	%r<20>;
	.reg .b32 	%f<9>;
	.reg .b64 	%rd<9>;

	ld.param.u64 	%rd1, [_Z15reduce_neighborPKfPfi_param_0];
	ld.param.u64 	%rd2, [_Z15reduce_neighborPKfPfi_param_1];
	ld.param.u32 	%r8, [_Z15reduce_neighborPKfPfi_param_2];
	mov.u32 	%r1, %tid.x;
	mov.u32 	%r2, %ctaid.x;
	mov.u32 	%r3, %ntid.x;
	mad.lo.s32 	%r4, %r2, %r3, %r1;
	setp.ge.s32 	%p1, %r4, %r8;
	mov.f32 	%f8, 0f00000000;
	@%p1 bra 	$L__BB2_2;
	cvta.to.global.u64 	%rd3, %rd1;
	mul.wide.s32 	%rd4, %r4, 4;
	add.s64 	%rd5, %rd3, %rd4;
	ld.global.f32 	%f8, [%rd5];
$L__BB2_2:
	shl.b32 	%r9, %r1, 2;
	mov.u32 	%r10, shm;
	add.s32 	%r11, %r10, %r9;
	st.shared.f32 	[%r11], %f8;
	bar.sync 	0;
	setp.lt.u32 	%p2, %r3, 2;
	@%p2 bra 	$L__BB2_7;
	mov.b32 	%r19, 1;
$L__BB2_4:
	shl.b32 	%r6, %r19, 1;
	mul.lo.s32 	%r7, %r6, %r1;
	setp.ge.u32 	%p3, %r7, %r3;
	@%p3 bra 	$L__BB2_6;
	add.s32 	%r13, %r7, %r19;
	shl.b32 	%r14, %r13, 2;
	add.s32 	%r16, %r10, %r14;
	ld.shared.f32 	%f4, [%r16];
	shl.b32 	%r17, %r7, 2;
	add.s32 	%r18, %r10, %r17;
	ld.shared.f32 	%f5, [%r18];
	add.f32 	%f6, %f4, %f5;
	st.shared.f32 	[%r18], %f6;
$L__BB2_6:
	bar.sync 	0;
	setp.lt.u32 	%p4, %r6, %r3;
	mov.u32 	%r19, %r6;
	@%p4 bra 	$L__BB2_4;
$L__BB2_7:
	setp.ne.s32 	%p5, %r1, 0;
	@%p5 bra 	$L__BB2_9;
	ld.shared.f32 	%f7, [shm];
	cvta.to.global.u64 	%rd6, %rd2;
	mul.wide.u32 	%rd7, %r2, 4;
	add.s64 	%rd8, %rd6, %rd7;
	st.global.f32 	[%rd8], %f7;
$L__BB2_9:
	ret;

}
	// .globl	_Z21reduce_neighbor_finalPKfPfi
.visible .entry _Z21reduce_neighbor_finalPKfPfi(
	.param .u64 .ptr .align 1 _Z21reduce_neighbor_finalPKfPfi_param_0,
	.param .u64 .ptr .align 1 _Z21reduce_neighbor_finalPKfPfi_param_1,
	.param .u32 _Z21reduce_neighbor_finalPKfPfi_param_2
)
{
	.reg .pred 	%p<6>;
	.reg .b32 	%r<20>;
	.reg .b32 	%f<9>;
	.reg .b64 	%rd<7>;

	ld.param.u64 	%rd1, [_Z21reduce_neighbor_finalPKfPfi_param_0];
	ld.param.u64 	%rd2, [_Z21reduce_neighbor_finalPKfPfi_param_1];
	ld.param.u32 	%r7, [_Z21reduce_neighbor_finalPKfPfi_param_2];
	mov.u32 	%r1, %tid.x;
	mov.u32 	%r2, %ntid.x;
	mov.u32 	%r8, %ctaid.x;
	mad.lo.s32 	%r3, %r2, %r8, %r1;
	setp.ge.s32 	%p1, %r3, %r7;
	mov.f32 	%f8, 0f00000000;
	@%p1 bra 	$L__BB3_2;
	cvta.to.global.u64 	%rd3, %rd1;
	mul.wide.s32 	%rd4, %r3, 4;
	add.s64 	%rd5, %rd3, %rd4;
	ld.global.f32 	%f8, [%rd5];
$L__BB3_2:
	shl.b32 	%r9, %r1, 2;
	mov.u32 	%r10, shm;
	add.s32 	%r11, %r10, %r9;
	st.shared.f32 	[%r11], %f8;
	bar.sync 	0;
	setp.lt.u32 	%p2, %r2, 2;
	@%p2 bra 	$L__BB3_7;
	mov.b32 	%r19, 1;
$L__BB3_4:
	shl.b32 	%r5, %r19, 1;
	mul.lo.s32 	%r6, %r5, %r1;
	setp.ge.u32 	%p3, %r6, %r2;
	@%p3 bra 	$L__BB3_6;
	add.s32 	%r13, %r6, %r19;
	shl.b32 	%r14, %r13, 2;
	add.s32 	%r16, %r10, %r14;
	ld.shared.f32 	%f4, [%r16];
	shl.b32 	%r17, %r6, 2;
	add.s32 	%r18, %r10, %r17;
	ld.shared.f32 	%f5, [%r18];
	add.f32 	%f6, %f4, %f5;
	st.shared.f32 	[%r18], %f6;
$L__BB3_6:
	bar.sync 	0;
	setp.lt.u32 	%p4, %r5, %r2;
	mov.u32 	%r19, %r5;
	@%p4 bra 	$L__BB3_4;
$L__BB3_7:
	setp.ne.s32 	%p5, %r1, 0;
	@%p5 bra 	$L__BB3_9;
	ld.shared.f32 	%f7, [shm];
	cvta.to.global.u64 	%rd6, %rd2;
	st.global.f32 	[%rd6], %f7;
$L__BB3_9:
	ret;

}
	// .globl	_Z18reduce_interleavedPKfPfi
.visible .entry _Z18reduce_interleavedPKfPfi(
	.param .u64 .ptr .align 1 _Z18reduce_interleavedPKfPfi_param_0,
	.param .u64 .ptr .align 1 _Z18reduce_interleavedPKfPfi_param_1,
	.param .u32 _Z18reduce_interleavedPKfPfi_param_2
)
{
	.reg .pred 	%p<7>;
	.reg .b32 	%r<17>;
	.reg .b32 	%f<14>;
	.reg .b64 	%rd<11>;

	ld.param.u64 	%rd3, [_Z18reduce_interleavedPKfPfi_param_0];
	ld.param.u64 	%rd2, [_Z18reduce_interleavedPKfPfi_param_1];
	ld.param.u32 	%r9, [_Z18reduce_interleavedPKfPfi_param_2];
	cvta.to.global.u64 	%rd1, %rd3;
	mov.u32 	%r1, %tid.x;
	mov.u32 	%r2, %ctaid.x;
	mov.u32 	%r16, %ntid.x;
	mul.lo.s32 	%r10, %r16, %r2;
	shl.b32 	%r11, %r10, 1;
	add.s32 	%r4, %r11, %r1;
	setp.ge.s32 	%p1, %r4, %r9;
	mov.f32 	%f13, 0f00000000;
	@%p1 bra 	$L__BB4_2;
	mul.wide.s32 	%rd4, %r4, 4;
	add.s64 	%rd5, %rd1, %rd4;
	ld.global.f32 	%f6, [%rd5];
	add.f32 	%f13, %f6, 0f00000000;
$L__BB4_2:
	add.s32 	%r5, %r4, %r16;
	setp.ge.u32 	%p2, %r5, %r9;
	@%p2 bra 	$L__BB4_4;
	mul.wide.u32 	%rd6, %r5, 4;
	add.s64 	%rd7, %rd1, %rd6;
	ld.global.f32 	%f7, [%rd7];
	add.f32 	%f13, %f13, %f7;
$L__BB4_4:
	shl.b32 	%r12, %r1, 2;
	mov.u32 	%r13, shm;
	add.s32 	%r6, %r13, %r12;
	st.shared.f32 	[%r6], %f13;
	bar.sync 	0;
	setp.lt.u32 	%p3, %r16, 2;
	@%p3 bra 	$L__BB4_8;
$L__BB4_5:
	shr.u32 	%r8, %r16, 1;
	setp.ge.u32 	%p4, %r1, %r8;
	@%p4 bra 	$L__BB4_7;
	shl.b32 	%r14, %r8, 2;
	add.s32 	%r15, %r6, %r14;
	ld.shared.f32 	%f8, [%r15];
	ld.shared.f32 	%f9, [%r6];
	add.f32 	%f10, %f8, %f9;
	st.shared.f32 	[%r6], %f10;
$L__BB4_7:
	bar.sync 	0;
	setp.gt.u32 	%p5, %r16, 3;
	mov.u32 	%r16, %r8;
	@%p5 bra 	$L__BB4_5;
$L__BB4_8:
	setp.ne.s32 	%p6, %r1, 0;
	@%p6 bra 	$L__BB4_10;
	ld.shared.f32 	%f11, [shm];
	cvta.to.global.u64 	%rd8, %rd2;
	mul.wide.u32 	%rd9, %r2, 4;
	add.s64 	%rd10, %rd8, %rd9;
	st.global.f32 	[%rd10], %f11;
$L__BB4_10:
	ret;

}
	// .globl	_Z24reduce_interleaved_finalPKfPfi
.visible .entry _Z24reduce_interleaved_finalPKfPfi(
	.param .u64 .ptr .align 1 _Z24reduce_interleaved_finalPKfPfi_param_0,
	.param .u64 .ptr .align 1 _Z24reduce_interleaved_finalPKfPfi_param_1,
	.param .u32 _Z24reduce_interleaved_finalPKfPfi_param_2
)
{
	.reg .pred 	%p<7>;
	.reg .b32 	%r<16>;
	.reg .b32 	%f<13>;
	.reg .b64 	%rd<7>;

	ld.param.u64 	%rd2, [_Z24reduce_interleaved_finalPKfPfi_param_0];
	ld.param.u64 	%rd3, [_Z24reduce_interleaved_finalPKfPfi_param_1];
	ld.param.u32 	%r9, [_Z24reduce_interleaved_finalPKfPfi_param_2];
	mov.u32 	%r1, %tid.x;
	setp.ge.s32 	%p1, %r1, %r9;
	mov.f32 	%f12, 0f00000000;
	@%p1 bra 	$L__BB5_3;
	mov.u32 	%r2, %ntid.x;
	cvta.to.global.u64 	%rd1, %rd2;
	mov.f32 	%f12, 0f00000000;
	mov.u32 	%r14, %r1;
$L__BB5_2:
	mul.wide.s32 	%rd4, %r14, 4;
	add.s64 	%rd5, %rd1, %rd4;
	ld.global.f32 	%f6, [%rd5];
	add.f32 	%f12, %f12, %f6;
	add.s32 	%r14, %r14, %r2;
	setp.lt.s32 	%p2, %r14, %r9;
	@%p2 bra 	$L__BB5_2;
$L__BB5_3:
	shl.b32 	%r10, %r1, 2;
	mov.u32 	%r11, shm;
	add.s32 	%r5, %r11, %r10;
	st.shared.f32 	[%r5], %f12;
	bar.sync 	0;
	mov.u32 	%r15, %ntid.x;
	setp.lt.u32 	%p3, %r15, 2;
	@%p3 bra 	$L__BB5_7;
$L__BB5_4:
	shr.u32 	%r8, %r15, 1;
	setp.ge.u32 	%p4, %r1, %r8;
	@%p4 bra 	$L__BB5_6;
	shl.b32 	%r12, %r8, 2;
	add.s32 	%r13, %r5, %r12;
	ld.shared.f32 	%f7, [%r13];
	ld.shared.f32 	%f8, [%r5];
	add.f32 	%f9, %f7, %f8;
	st.shared.f32 	[%r5], %f9;
$L__BB5_6:
	bar.sync 	0;
	setp.gt.u32 	%p5, %r15, 3;
	mov.u32 	%r15, %r8;
	@%p5 bra 	$L__BB5_4;
$L__BB5_7:
	setp.ne.s32 	%p6, %r1, 0;
	@%p6 bra 	$L__BB5_9;
	ld.shared.f32 	%f10, [shm];
	cvta.to.global.u64 	%rd6, %rd3;
	st.global.f32 	[%rd6], %f10;
$L__BB5_9:
	ret;

}


// ===== COMPILED SASS (sm_100) =====

	.target	sm_100

	.elftype	@"ET_EXEC"


//--------------------- .note.nv.tkinfo           --------------------------
	.section	.note.nv.tkinfo,"",@"SHT_NOTE"
	.sectionflags	@"SHF_NOTE_NV_TKINFO"
	.tkinfo
        /*0018*/ 	.word	0x00000002
        /*0030*/ 	.string	""
        /*0030*/ 	.string	"ptxas"
        /*0030*/ 	.string	"Cuda compilation tools, release 13.0, V13.0.88"
        /*0030*/ 	.string	"Build cuda_13.0.r13.0/compiler.36424714_0"
        /*0030*/ 	.string	"-arch sm_100 -m 64 "



//--------------------- .note.nv.cuinfo           --------------------------
	.section	.note.nv.cuinfo,"",@"SHT_NOTE"
	.sectionflags	@"SHF_NOTE_NV_CUINFO"
        /*0018*/ 	.short	0x0002
        /*001a*/ 	.short	0x0064
        /*001c*/ 	.short	0x0082
	.zero		2


//--------------------- .nv.info                  --------------------------
	.section	.nv.info,"",@"SHT_CUDA_INFO"
	.align	4


	//----- nvinfo : EIATTR_REGCOUNT
	.align		4
        /*0000*/ 	.byte	0x04, 0x2f
        /*0002*/ 	.short	(.L_1 - .L_0)
	.align		4
.L_0:
        /*0004*/ 	.word	index@(_Z7reduce0PKfPfi)
        /*0008*/ 	.word	0x0000000c


	//----- nvinfo : EIATTR_FRAME_SIZE
	.align		4
.L_1:
        /*000c*/ 	.byte	0x04, 0x11
        /*000e*/ 	.short	(.L_3 - .L_2)
	.align		4
.L_2:
        /*0010*/ 	.word	index@(_Z7reduce0PKfPfi)
        /*0014*/ 	.word	0x00000000


	//----- nvinfo : EIATTR_REGCOUNT
	.align		4
.L_3:
        /*0018*/ 	.byte	0x04, 0x2f
        /*001a*/ 	.short	(.L_5 - .L_4)
	.align		4
.L_4:
        /*001c*/ 	.word	index@(_Z22reduce_neighbor_1blockPKfPfi)
        /*0020*/ 	.word	0x0000000c


	//----- nvinfo : EIATTR_FRAME_SIZE
	.align		4
.L_5:
        /*0024*/ 	.byte	0x04, 0x11
        /*0026*/ 	.short	(.L_7 - .L_6)
	.align		4
.L_6:
        /*0028*/ 	.word	index@(_Z22reduce_neighbor_1blockPKfPfi)
        /*002c*/ 	.word	0x00000000


	//----- nvinfo : EIATTR_REGCOUNT
	.align		4
.L_7:
        /*0030*/ 	.byte	0x04, 0x2f
        /*0032*/ 	.short	(.L_9 - .L_8)
	.align		4
.L_8:
        /*0034*/ 	.word	index@(_Z15reduce_neighborPKfPfi)
        /*0038*/ 	.word	0x0000000a


	//----- nvinfo : EIATTR_FRAME_SIZE
	.align		4
.L_9:
        /*003c*/ 	.byte	0x04, 0x11
        /*003e*/ 	.short	(.L_11 - .L_10)
	.align		4
.L_10:
        /*0040*/ 	.word	index@(_Z15reduce_neighborPKfPfi)
        /*0044*/ 	.word	0x00000000


	//----- nvinfo : EIATTR_REGCOUNT
	.align		4
.L_11:
        /*0048*/ 	.byte	0x04, 0x2f
        /*004a*/ 	.short	(.L_13 - .L_12)
	.align		4
.L_12:
        /*004c*/ 	.word	index@(_Z21reduce_neighbor_finalPKfPfi)
        /*0050*/ 	.word	0x00000008


	//----- nvinfo : EIATTR_FRAME_SIZE
	.align		4
.L_13:
        /*0054*/ 	.byte	0x04, 0x11
        /*0056*/ 	.short	(.L_15 - .L_14)
	.align		4
.L_14:
        /*0058*/ 	.word	index@(_Z21reduce_neighbor_finalPKfPfi)
        /*005c*/ 	.word	0x00000000


	//----- nvinfo : EIATTR_REGCOUNT
	.align		4
.L_15:
        /*0060*/ 	.byte	0x04, 0x2f
        /*0062*/ 	.short	(.L_17 - .L_16)
	.align		4
.L_16:
        /*0064*/ 	.word	index@(_Z18reduce_interleavedPKfPfi)
        /*0068*/ 	.word	0x00000010


	//----- nvinfo : EIATTR_FRAME_SIZE
	.align		4
.L_17:
        /*006c*/ 	.byte	0x04, 0x11
        /*006e*/ 	.short	(.L_19 - .L_18)
	.align		4
.L_18:
        /*0070*/ 	.word	index@(_Z18reduce_interleavedPKfPfi)
        /*0074*/ 	.word	0x00000000


	//----- nvinfo : EIATTR_REGCOUNT
	.align		4
.L_19:
        /*0078*/ 	.byte	0x04, 0x2f
        /*007a*/ 	.short	(.L_21 - .L_20)
	.align		4
.L_20:
        /*007c*/ 	.word	index@(_Z24reduce_interleaved_finalPKfPfi)
        /*0080*/ 	.word	0x0000000b


	//----- nvinfo : EIATTR_FRAME_SIZE
	.align		4
.L_21:
        /*0084*/ 	.byte	0x04, 0x11
        /*0086*/ 	.short	(.L_23 - .L_22)
	.align		4
.L_22:
        /*0088*/ 	.word	index@(_Z24reduce_interleaved_finalPKfPfi)
        /*008c*/ 	.word	0x00000000


	//----- nvinfo : EIATTR_MIN_STACK_SIZE
	.align		4
.L_23:
        /*0090*/ 	.byte	0x04, 0x12
        /*0092*/ 	.short	(.L_25 - .L_24)
	.align		4
.L_24:
        /*0094*/ 	.word	index@(_Z24reduce_interleaved_finalPKfPfi)
        /*0098*/ 	.word	0x00000000


	//----- nvinfo : EIATTR_MIN_STACK_SIZE
	.align		4
.L_25:
        /*009c*/ 	.byte	0x04, 0x12
        /*009e*/ 	.short	(.L_27 - .L_26)
	.align		4
.L_26:
        /*00a0*/ 	.word	index@(_Z18reduce_interleavedPKfPfi)
        /*00a4*/ 	.word	0x00000000


	//----- nvinfo : EIATTR_MIN_STACK_SIZE
	.align		4
.L_27:
        /*00a8*/ 	.byte	0x04, 0x12
        /*00aa*/ 	.short	(.L_29 - .L_28)
	.align		4
.L_28:
        /*00ac*/ 	.word	index@(_Z21reduce_neighbor_finalPKfPfi)
        /*00b0*/ 	.word	0x00000000


	//----- nvinfo : EIATTR_MIN_STACK_SIZE
	.align		4
.L_29:
        /*00b4*/ 	.byte	0x04, 0x12
        /*00b6*/ 	.short	(.L_31 - .L_30)
	.align		4
.L_30:
        /*00b8*/ 	.word	index@(_Z15reduce_neighborPKfPfi)
        /*00bc*/ 	.word	0x00000000


	//----- nvinfo : EIATTR_MIN_STACK_SIZE
	.align		4
.L_31:
        /*00c0*/ 	.byte	0x04, 0x12
        /*00c2*/ 	.short	(.L_33 - .L_32)
	.align		4
.L_32:
        /*00c4*/ 	.word	index@(_Z22reduce_neighbor_1blockPKfPfi)
        /*00c8*/ 	.word	0x00000000


	//----- nvinfo : EIATTR_MIN_STACK_SIZE
	.align		4
.L_33:
        /*00cc*/ 	.byte	0x04, 0x12
        /*00ce*/ 	.short	(.L_35 - .L_34)
	.align		4
.L_34:
        /*00d0*/ 	.word	index@(_Z7reduce0PKfPfi)
        /*00d4*/ 	.word	0x00000000
.L_35:


//--------------------- .nv.compat                --------------------------
	.section	.nv.compat,"",@"SHT_CUDA_COMPAT_INFO"
	.align	4
        /*0000*/ 	.byte	0x02, 0x09, 0x00, 0x00, 0x02, 0x02, 0x01, 0x00, 0x02, 0x05, 0x05, 0x00, 0x03, 0x07, 0x01, 0x01
        /*0010*/ 	.byte	0x02, 0x03, 0x00, 0x00, 0x02, 0x06, 0x01, 0x00, 0x04, 0x0b, 0x08, 0x00, 0x09, 0x00, 0x00, 0x00
        /*0020*/ 	.byte	0x00, 0x00, 0x00, 0x00


//--------------------- .nv.info._Z24reduce_interleaved_finalPKfPfi --------------------------
	.section	.nv.info._Z24reduce_interleaved_finalPKfPfi,"",@"SHT_CUDA_INFO"
	.sectionflags	@""
	.align	4


	//----- nvinfo : EIATTR_CUDA_API_VERSION
	.align		4
        /*0000*/ 	.byte	0x04, 0x37
        /*0002*/ 	.short	(.L_37 - .L_36)
.L_36:
        /*0004*/ 	.word	0x00000082


	//----- nvinfo : EIATTR_KPARAM_INFO
	.align		4
.L_37:
        /*0008*/ 	.byte	0x04, 0x17
        /*000a*/ 	.short	(.L_39 - .L_38)
.L_38:
        /*000c*/ 	.word	0x00000000
        /*0010*/ 	.short	0x0002
        /*0012*/ 	.short	0x0010
        /*0014*/ 	.byte	0x00, 0xf0, 0x11, 0x00


	//----- nvinfo : EIATTR_KPARAM_INFO
	.align		4
.L_39:
        /*0018*/ 	.byte	0x04, 0x17
        /*001a*/ 	.short	(.L_41 - .L_40)
.L_40:
        /*001c*/ 	.word	0x00000000
        /*0020*/ 	.short	0x0001
        /*0022*/ 	.short	0x0008
        /*0024*/ 	.byte	0x00, 0xf5, 0x21, 0x00


	//----- nvinfo : EIATTR_KPARAM_INFO
	.align		4
.L_41:
        /*0028*/ 	.byte	0x04, 0x17
        /*002a*/ 	.short	(.L_43 - .L_42)
.L_42:
        /*002c*/ 	.word	0x00000000
        /*0030*/ 	.short	0x0000
        /*0032*/ 	.short	0x0000
        /*0034*/ 	.byte	0x00, 0xf5, 0x21, 0x00


	//----- nvinfo : EIATTR_SPARSE_MMA_MASK
	.align		4
.L_43:
        /*0038*/ 	.byte	0x03, 0x50
        /*003a*/ 	.short	0x0000


	//----- nvinfo : EIATTR_MAXREG_COUNT
	.align		4
        /*003c*/ 	.byte	0x03, 0x1b
        /*003e*/ 	.short	0x00ff


	//----- nvinfo : EIATTR_NUM_BARRIERS
	.align		4
        /*0040*/ 	.byte	0x02, 0x4c
        /*0042*/ 	.byte	0x01
	.zero		1


	//----- nvinfo : EIATTR_MERCURY_ISA_VERSION
	.align		4
        /*0044*/ 	.byte	0x03, 0x5f
        /*0046*/ 	.short	0x0101


	//----- nvinfo : EIATTR_VRC_CTA_INIT_COUNT
	.align		4
        /*0048*/ 	.byte	0x02, 0x4a
	.zero		1
	.zero		1


	//----- nvinfo : EIATTR_EXIT_INSTR_OFFSETS
	.align		4
        /*004c*/ 	.byte	0x04, 0x1c
        /*004e*/ 	.short	(.L_45 - .L_44)


	//   ....[0]....
.L_44:
        /*0050*/ 	.word	0x00000290


	//   ....[1]....
        /*0054*/ 	.word	0x00000300


	//----- nvinfo : EIATTR_CRS_STACK_SIZE
	.align		4
.L_45:
        /*0058*/ 	.byte	0x04, 0x1e
        /*005a*/ 	.short	(.L_47 - .L_46)
.L_46:
        /*005c*/ 	.word	0x00000000


	//----- nvinfo : EIATTR_CBANK_PARAM_SIZE
	.align		4
.L_47:
        /*0060*/ 	.byte	0x03, 0x19
        /*0062*/ 	.short	0x0014


	//----- nvinfo : EIATTR_PARAM_CBANK
	.align		4
        /*0064*/ 	.byte	0x04, 0x0a
        /*0066*/ 	.short	(.L_49 - .L_48)
	.align		4
.L_48:
        /*0068*/ 	.word	index@(.nv.constant0._Z24reduce_interleaved_finalPKfPfi)
        /*006c*/ 	.short	0x0380
        /*006e*/ 	.short	0x0014


	//----- nvinfo : EIATTR_SW_WAR
	.align		4
.L_49:
        /*0070*/ 	.byte	0x04, 0x36
        /*0072*/ 	.short	(.L_51 - .L_50)
.L_50:
        /*0074*/ 	.word	0x00000008
.L_51:


//--------------------- .nv.info._Z18reduce_interleavedPKfPfi --------------------------
	.section	.nv.info._Z18reduce_interleavedPKfPfi,"",@"SHT_CUDA_INFO"
	.sectionflags	@""
	.align	4


	//----- nvinfo : EIATTR_CUDA_API_VERSION
	.align		4
        /*0000*/ 	.byte	0x04, 0x37
        /*0002*/ 	.short	(.L_53 - .L_52)
.L_52:
        /*0004*/ 	.word	0x00000082


	//----- nvinfo : EIATTR_KPARAM_INFO
	.align		4
.L_53:
        /*0008*/ 	.byte	0x04, 0x17
        /*000a*/ 	.short	(.L_55 - .L_54)
.L_54:
        /*000c*/ 	.word	0x00000000
        /*0010*/ 	.short	0x0002
        /*0012*/ 	.short	0x0010
        /*0014*/ 	.byte	0x00, 0xf0, 0x11, 0x00


	//----- nvinfo : EIATTR_KPARAM_INFO
	.align		4
.L_55:
        /*0018*/ 	.byte	0x04, 0x17
        /*001a*/ 	.short	(.L_57 - .L_56)
.L_56:
        /*001c*/ 	.word	0x00000000
        /*0020*/ 	.short	0x0001
        /*0022*/ 	.short	0x0008
        /*0024*/ 	.byte	0x00, 0xf5, 0x21, 0x00


	//----- nvinfo : EIATTR_KPARAM_INFO
	.align		4
.L_57:
        /*0028*/ 	.byte	0x04, 0x17
        /*002a*/ 	.short	(.L_59 - .L_58)
.L_58:
        /*002c*/ 	.word	0x00000000
        /*0030*/ 	.short	0x0000
        /*0032*/ 	.short	0x0000
        /*0034*/ 	.byte	0x00, 0xf5, 0x21, 0x00


	//----- nvinfo : EIATTR_SPARSE_MMA_MASK
	.align		4
.L_59:
        /*0038*/ 	.byte	0x03, 0x50
        /*003a*/ 	.short	0x0000


	//----- nvinfo : EIATTR_MAXREG_COUNT
	.align		4
        /*003c*/ 	.byte	0x03, 0x1b
        /*003e*/ 	.short	0x00ff


	//----- nvinfo : EIATTR_NUM_BARRIERS
	.align		4
        /*0040*/ 	.byte	0x02, 0x4c
        /*0042*/ 	.byte	0x01
	.zero		1


	//----- nvinfo : EIATTR_MERCURY_ISA_VERSION
	.align		4
        /*0044*/ 	.byte	0x03, 0x5f
        /*0046*/ 	.short	0x0101


	//----- nvinfo : EIATTR_VRC_CTA_INIT_COUNT
	.align		4
        /*0048*/ 	.byte	0x02, 0x4a
	.zero		1
	.zero		1


	//----- nvinfo : EIATTR_EXIT_INSTR_OFFSETS
	.align		4
        /*004c*/ 	.byte	0x04, 0x1c
        /*004e*/ 	.short	(.L_61 - .L_60)


	//   ....[0]....
.L_60:
        /*0050*/ 	.word	0x00000290


	//   ....[1]....
        /*0054*/ 	.word	0x00000310


	//----- nvinfo : EIATTR_CBANK_PARAM_SIZE
	.align		4
.L_61:
        /*0058*/ 	.byte	0x03, 0x19
        /*005a*/ 	.short	0x0014


	//----- nvinfo : EIATTR_PARAM_CBANK
	.align		4
        /*005c*/ 	.byte	0x04, 0x0a
        /*005e*/ 	.short	(.L_63 - .L_62)
	.align		4
.L_62:
        /*0060*/ 	.word	index@(.nv.constant0._Z18reduce_interleavedPKfPfi)
        /*0064*/ 	.short	0x0380
        /*0066*/ 	.short	0x0014


	//----- nvinfo : EIATTR_SW_WAR
	.align		4
.L_63:
        /*0068*/ 	.byte	0x04, 0x36
        /*006a*/ 	.short	(.L_65 - .L_64)
.L_64:
        /*006c*/ 	.word	0x00000008
.L_65:


//--------------------- .nv.info._Z21reduce_neighbor_finalPKfPfi --------------------------
	.section	.nv.info._Z21reduce_neighbor_finalPKfPfi,"",@"SHT_CUDA_INFO"
	.sectionflags	@""
	.align	4


	//----- nvinfo : EIATTR_CUDA_API_VERSION
	.align		4
        /*0000*/ 	.byte	0x04, 0x37
        /*0002*/ 	.short	(.L_67 - .L_66)
.L_66:
        /*0004*/ 	.word	0x00000082


	//----- nvinfo : EIATTR_KPARAM_INFO
	.align		4
.L_67:
        /*0008*/ 	.byte	0x04, 0x17
        /*000a*/ 	.short	(.L_69 - .L_68)
.L_68:
        /*000c*/ 	.word	0x00000000
        /*0010*/ 	.short	0x0002
        /*0012*/ 	.short	0x0010
        /*0014*/ 	.byte	0x00, 0xf0, 0x11, 0x00


	//----- nvinfo : EIATTR_KPARAM_INFO
	.align		4
.L_69:
        /*0018*/ 	.byte	0x04, 0x17
        /*001a*/ 	.short	(.L_71 - .L_70)
.L_70:
        /*001c*/ 	.word	0x00000000
        /*0020*/ 	.short	0x0001
        /*0022*/ 	.short	0x0008
        /*0024*/ 	.byte	0x00, 0xf5, 0x21, 0x00


	//----- nvinfo : EIATTR_KPARAM_INFO
	.align		4
.L_71:
        /*0028*/ 	.byte	0x04, 0x17
        /*002a*/ 	.short	(.L_73 - .L_72)
.L_72:
        /*002c*/ 	.word	0x00000000
        /*0030*/ 	.short	0x0000
        /*0032*/ 	.short	0x0000
        /*0034*/ 	.byte	0x00, 0xf5, 0x21, 0x00


	//----- nvinfo : EIATTR_SPARSE_MMA_MASK
	.align		4
.L_73:
        /*0038*/ 	.byte	0x03, 0x50
        /*003a*/ 	.short	0x0000


	//----- nvinfo : EIATTR_MAXREG_COUNT
	.align		4
        /*003c*/ 	.byte	0x03, 0x1b
        /*003e*/ 	.short	0x00ff


	//----- nvinfo : EIATTR_NUM_BARRIERS
	.align		4
        /*0040*/ 	.byte	0x02, 0x4c
        /*0042*/ 	.byte	0x01
	.zero		1


	//----- nvinfo : EIATTR_MERCURY_ISA_VERSION
	.align		4
        /*0044*/ 	.byte	0x03, 0x5f
        /*0046*/ 	.short	0x0101


	//----- nvinfo : EIATTR_VRC_CTA_INIT_COUNT
	.align		4
        /*0048*/ 	.byte	0x02, 0x4a
	.zero		1
	.zero		1


	//----- nvinfo : EIATTR_EXIT_INSTR_OFFSETS
	.align		4
        /*004c*/ 	.byte	0x04, 0x1c
        /*004e*/ 	.short	(.L_75 - .L_74)


	//   ....[0]....
.L_74:
        /*0050*/ 	.word	0x00000240


	//   ....[1]....
        /*0054*/ 	.word	0x000002b0


	//----- nvinfo : EIATTR_CBANK_PARAM_SIZE
	.align		4
.L_75:
        /*0058*/ 	.byte	0x03, 0x19
        /*005a*/ 	.short	0x0014


	//----- nvinfo : EIATTR_PARAM_CBANK
	.align		4
        /*005c*/ 	.byte	0x04, 0x0a
        /*005e*/ 	.short	(.L_77 - .L_76)
	.align		4
.L_76:
        /*0060*/ 	.word	index@(.nv.constant0._Z21reduce_neighbor_finalPKfPfi)
        /*0064*/ 	.short	0x0380
        /*0066*/ 	.short	0x0014


	//----- nvinfo : EIATTR_SW_WAR
	.align		4
.L_77:
        /*0068*/ 	.byte	0x04, 0x36
        /*006a*/ 	.short	(.L_79 - .L_78)
.L_78:
        /*006c*/ 	.word	0x00000008
.L_79:


//--------------------- .nv.info._Z15reduce_neighborPKfPfi --------------------------
	.section	.nv.info._Z15reduce_neighborPKfPfi,"",@"SHT_CUDA_INFO"
	.sectionflags	@""
	.align	4


	//----- nvinfo : EIATTR_CUDA_API_VERSION
	.align		4
        /*0000*/ 	.byte	0x04, 0x37
        /*0002*/ 	.short	(.L_81 - .L_80)
.L_80:
        /*0004*/ 	.word	0x00000082


	//----- nvinfo : EIATTR_KPARAM_INFO
	.align		4
.L_81:
        /*0008*/ 	.byte	0x04, 0x17
        /*000a*/ 	.short	(.L_83 - .L_82)
.L_82:
        /*000c*/ 	.word	0x00000000
        /*0010*/ 	.short	0x0002
        /*0012*/ 	.short	0x0010
        /*0014*/ 	.byte	0x00, 0xf0, 0x11, 0x00


	//----- nvinfo : EIATTR_KPARAM_INFO
	.align		4
.L_83:
        /*0018*/ 	.byte	0x04, 0x17
        /*001a*/ 	.short	(.L_85 - .L_84)
.L_84:
        /*001c*/ 	.word	0x00000000
        /*0020*/ 	.short	0x0001
        /*0022*/ 	.short	0x0008
        /*0024*/ 	.byte	0x00, 0xf5, 0x21, 0x00


	//----- nvinfo : EIATTR_KPARAM_INFO
	.align		4
.L_85:
        /*0028*/ 	.byte	0x04, 0x17
        /*002a*/ 	.short	(.L_87 - .L_86)
.L_86:
        /*002c*/ 	.word	0x00000000
        /*0030*/ 	.short	0x0000
        /*0032*/ 	.short	0x0000
        /*0034*/ 	.byte	0x00, 0xf5, 0x21, 0x00


	//----- nvinfo : EIATTR_SPARSE_MMA_MASK
	.align		4
.L_87:
        /*0038*/ 	.byte	0x03, 0x50
        /*003a*/ 	.short	0x0000


	//----- nvinfo : EIATTR_MAXREG_COUNT
	.align		4
        /*003c*/ 	.byte	0x03, 0x1b
        /*003e*/ 	.short	0x00ff


	//----- nvinfo : EIATTR_NUM_BARRIERS
	.align		4
        /*0040*/ 	.byte	0x02, 0x4c
        /*0042*/ 	.byte	0x01
	.zero		1


	//----- nvinfo : EIATTR_MERCURY_ISA_VERSION
	.align		4
        /*0044*/ 	.byte	0x03, 0x5f
        /*0046*/ 	.short	0x0101


	//----- nvinfo : EIATTR_VRC_CTA_INIT_COUNT
	.align		4
        /*0048*/ 	.byte	0x02, 0x4a
	.zero		1
	.zero		1


	//----- nvinfo : EIATTR_EXIT_INSTR_OFFSETS
	.align		4
        /*004c*/ 	.byte	0x04, 0x1c
        /*004e*/ 	.short	(.L_89 - .L_88)


	//   ....[0]....
.L_88:
        /*0050*/ 	.word	0x00000240


	//   ....[1]....
        /*0054*/ 	.word	0x000002c0


	//----- nvinfo : EIATTR_CBANK_PARAM_SIZE
	.align		4
.L_89:
        /*0058*/ 	.byte	0x03, 0x19
        /*005a*/ 	.short	0x0014


	//----- nvinfo : EIATTR_PARAM_CBANK
	.align		4
        /*005c*/ 	.byte	0x04, 0x0a
        /*005e*/ 	.short	(.L_91 - .L_90)
	.align		4
.L_90:
        /*0060*/ 	.word	index@(.nv.constant0._Z15reduce_neighborPKfPfi)
        /*0064*/ 	.short	0x0380
        /*0066*/ 	.short	0x0014


	//----- nvinfo : EIATTR_SW_WAR
	.align		4
.L_91:
        /*0068*/ 	.byte	0x04, 0x36
        /*006a*/ 	.short	(.L_93 - .L_92)
.L_92:
        /*006c*/ 	.word	0x00000008
.L_93:


//--------------------- .nv.info._Z22reduce_neighbor_1blockPKfPfi --------------------------
	.section	.nv.info._Z22reduce_neighbor_1blockPKfPfi,"",@"SHT_CUDA_INFO"
	.sectionflags	@""
	.align	4


	//----- nvinfo : EIATTR_CUDA_API_VERSION
	.align		4
        /*0000*/ 	.byte	0x04, 0x37
        /*0002*/ 	.short	(.L_95 - .L_94)
.L_94:
        /*0004*/ 	.word	0x00000082


	//----- nvinfo : EIATTR_KPARAM_INFO
	.align		4
.L_95:
        /*0008*/ 	.byte	0x04, 0x17
        /*000a*/ 	.short	(.L_97 - .L_96)
.L_96:
        /*000c*/ 	.word	0x00000000
        /*0010*/ 	.short	0x0002
        /*0012*/ 	.short	0x0010
        /*0014*/ 	.byte	0x00, 0xf0, 0x11, 0x00


	//----- nvinfo : EIATTR_KPARAM_INFO
	.align		4
.L_97:
        /*0018*/ 	.byte	0x04, 0x17
        /*001a*/ 	.short	(.L_99 - .L_98)
.L_98:
        /*001c*/ 	.word	0x00000000
        /*0020*/ 	.short	0x0001
        /*0022*/ 	.short	0x0008
        /*0024*/ 	.byte	0x00, 0xf5, 0x21, 0x00


	//----- nvinfo : EIATTR_KPARAM_INFO
	.align		4
.L_99:
        /*0028*/ 	.byte	0x04, 0x17
        /*002a*/ 	.short	(.L_101 - .L_100)
.L_100:
        /*002c*/ 	.word	0x00000000
        /*0030*/ 	.short	0x0000
        /*0032*/ 	.short	0x0000
        /*0034*/ 	.byte	0x00, 0xf5, 0x21, 0x00


	//----- nvinfo : EIATTR_SPARSE_MMA_MASK
	.align		4
.L_101:
        /*0038*/ 	.byte	0x03, 0x50
        /*003a*/ 	.short	0x0000


	//----- nvinfo : EIATTR_MAXREG_COUNT
	.align		4
        /*003c*/ 	.byte	0x03, 0x1b
        /*003e*/ 	.short	0x00ff


	//----- nvinfo : EIATTR_NUM_BARRIERS
	.align		4
        /*0040*/ 	.byte	0x02, 0x4c
        /*0042*/ 	.byte	0x01
	.zero		1


	//----- nvinfo : EIATTR_MERCURY_ISA_VERSION
	.align		4
        /*0044*/ 	.byte	0x03, 0x5f
        /*0046*/ 	.short	0x0101


	//----- nvinfo : EIATTR_VRC_CTA_INIT_COUNT
	.align		4
        /*0048*/ 	.byte	0x02, 0x4a
	.zero		1
	.zero		1


	//----- nvinfo : EIATTR_EXIT_INSTR_OFFSETS
	.align		4
        /*004c*/ 	.byte	0x04, 0x1c
        /*004e*/ 	.short	(.L_103 - .L_102)


	//   ....[0]....
.L_102:
        /*0050*/ 	.word	0x00000290


	//   ....[1]....
        /*0054*/ 	.word	0x00000300


	//----- nvinfo : EIATTR_CRS_STACK_SIZE
	.align		4
.L_103:
        /*0058*/ 	.byte	0x04, 0x1e
        /*005a*/ 	.short	(.L_105 - .L_104)
.L_104:
        /*005c*/ 	.word	0x00000000


	//----- nvinfo : EIATTR_CBANK_PARAM_SIZE
	.align		4
.L_105:
        /*0060*/ 	.byte	0x03, 0x19
        /*0062*/ 	.short	0x0014


	//----- nvinfo : EIATTR_PARAM_CBANK
	.align		4
        /*0064*/ 	.byte	0x04, 0x0a
        /*0066*/ 	.short	(.L_107 - .L_106)
	.align		4
.L_106:
        /*0068*/ 	.word	index@(.nv.constant0._Z22reduce_neighbor_1blockPKfPfi)
        /*006c*/ 	.short	0x0380
        /*006e*/ 	.short	0x0014


	//----- nvinfo : EIATTR_SW_WAR
	.align		4
.L_107:
        /*0070*/ 	.byte	0x04, 0x36
        /*0072*/ 	.short	(.L_109 - .L_108)
.L_108:
        /*0074*/ 	.word	0x00000008
.L_109:


//--------------------- .nv.info._Z7reduce0PKfPfi --------------------------
	.section	.nv.info._Z7reduce0PKfPfi,"",@"SHT_CUDA_INFO"
	.sectionflags	@""
	.align	4


	//----- nvinfo : EIATTR_CUDA_API_VERSION
	.align		4
        /*0000*/ 	.byte	0x04, 0x37
        /*0002*/ 	.short	(.L_111 - .L_110)
.L_110:
        /*0004*/ 	.word	0x00000082


	//----- nvinfo : EIATTR_KPARAM_INFO
	.align		4
.L_111:
        /*0008*/ 	.byte	0x04, 0x17
        /*000a*/ 	.short	(.L_113 - .L_112)
.L_112:
        /*000c*/ 	.word	0x00000000
        /*0010*/ 	.short	0x0002
        /*0012*/ 	.short	0x0010
        /*0014*/ 	.byte	0x00, 0xf0, 0x11, 0x00


	//----- nvinfo : EIATTR_KPARAM_INFO
	.align		4
.L_113:
        /*0018*/ 	.byte	0x04, 0x17
        /*001a*/ 	.short	(.L_115 - .L_114)
.L_114:
        /*001c*/ 	.word	0x00000000
        /*0020*/ 	.short	0x0001
        /*0022*/ 	.short	0x0008
        /*0024*/ 	.byte	0x00, 0xf5, 0x21, 0x00


	//----- nvinfo : EIATTR_KPARAM_INFO
	.align		4
.L_115:
        /*0028*/ 	.byte	0x04, 0x17
        /*002a*/ 	.short	(.L_117 - .L_116)
.L_116:
        /*002c*/ 	.word	0x00000000
        /*0030*/ 	.short	0x0000
        /*0032*/ 	.short	0x0000
        /*0034*/ 	.byte	0x00, 0xf5, 0x21, 0x00


	//----- nvinfo : EIATTR_SPARSE_MMA_MASK
	.align		4
.L_117:
        /*0038*/ 	.byte	0x03, 0x50
        /*003a*/ 	.short	0x0000


	//----- nvinfo : EIATTR_MAXREG_COUNT
	.align		4
        /*003c*/ 	.byte	0x03, 0x1b
        /*003e*/ 	.short	0x00ff


	//----- nvinfo : EIATTR_NUM_BARRIERS
	.align		4
        /*0040*/ 	.byte	0x02, 0x4c
        /*0042*/ 	.byte	0x01
	.zero		1


	//----- nvinfo : EIATTR_MERCURY_ISA_VERSION
	.align		4
        /*0044*/ 	.byte	0x03, 0x5f
        /*0046*/ 	.short	0x0101


	//----- nvinfo : EIATTR_VRC_CTA_INIT_COUNT
	.align		4
        /*0048*/ 	.byte	0x02, 0x4a
	.zero		1
	.zero		1


	//----- nvinfo : EIATTR_EXIT_INSTR_OFFSETS
	.align		4
        /*004c*/ 	.byte	0x04, 0x1c
        /*004e*/ 	.short	(.L_119 - .L_118)


	//   ....[0]....
.L_118:
        /*0050*/ 	.word	0x00000290


	//   ....[1]....
        /*0054*/ 	.word	0x00000300


	//----- nvinfo : EIATTR_CRS_STACK_SIZE
	.align		4
.L_119:
        /*0058*/ 	.byte	0x04, 0x1e
        /*005a*/ 	.short	(.L_121 - .L_120)
.L_120:
        /*005c*/ 	.word	0x00000000


	//----- nvinfo : EIATTR_CBANK_PARAM_SIZE
	.align		4
.L_121:
        /*0060*/ 	.byte	0x03, 0x19
        /*0062*/ 	.short	0x0014


	//----- nvinfo : EIATTR_PARAM_CBANK
	.align		4
        /*0064*/ 	.byte	0x04, 0x0a
        /*0066*/ 	.short	(.L_123 - .L_122)
	.align		4
.L_122:
        /*0068*/ 	.word	index@(.nv.constant0._Z7reduce0PKfPfi)
        /*006c*/ 	.short	0x0380
        /*006e*/ 	.short	0x0014


	//----- nvinfo : EIATTR_SW_WAR
	.align		4
.L_123:
        /*0070*/ 	.byte	0x04, 0x36
        /*0072*/ 	.short	(.L_125 - .L_124)
.L_124:
        /*0074*/ 	.word	0x00000008
.L_125:


//--------------------- .nv.callgraph             --------------------------
	.section	.nv.callgraph,"",@"SHT_CUDA_CALLGRAPH"
	.align	4
	.sectionentsize	8
	.align		4
        /*0000*/ 	.word	0x00000000
	.align		4
        /*0004*/ 	.word	0xffffffff
	.align		4
        /*0008*/ 	.word	0x00000000
	.align		4
        /*000c*/ 	.word	0xfffffffe
	.align		4
        /*0010*/ 	.word	0x00000000
	.align		4
        /*0014*/ 	.word	0xfffffffd
	.align		4
        /*0018*/ 	.word	0x00000000
	.align		4
        /*001c*/ 	.word	0xfffffffc


//--------------------- .text._Z24reduce_interleaved_finalPKfPfi --------------------------
	.section	.text._Z24reduce_interleaved_finalPKfPfi,"ax",@progbits
	.align	128
        .global         _Z24reduce_interleaved_finalPKfPfi
        .type           _Z24reduce_interleaved_finalPKfPfi,@function
        .size           _Z24reduce_interleaved_finalPKfPfi,(.L_x_27 - _Z24reduce_interleaved_finalPKfPfi)
        .other          _Z24reduce_interleaved_finalPKfPfi,@"STO_CUDA_ENTRY STV_DEFAULT"
_Z24reduce_interleaved_finalPKfPfi:
.text._Z24reduce_interleaved_finalPKfPfi:
[----:B------:R-:W-:Y:S01]  /*0000*/  LDC R1, c[0x0][0x37c] ;  /* 0x0000df00ff017b82 */ /* 0x000fe20000000800 */
[----:B------:R-:W0:Y:S01]  /*0010*/  S2R R6, SR_TID.X ;  /* 0x0000000000067919 */ /* 0x000e220000002100 */
[----:B------:R-:W0:Y:S01]  /*0020*/  LDCU UR4, c[0x0][0x390] ;  /* 0x00007200ff0477ac */ /* 0x000e220008000800 */
[----:B------:R-:W-:Y:S01]  /*0030*/  BSSY.RECONVERGENT B0, `(.L_x_0) ;  /* 0x000000f000007945 */ /* 0x000fe20003800200 */
[----:B------:R-:W-:Y:S01]  /*0040*/  IMAD.MOV.U32 R0, RZ, RZ, RZ ;  /* 0x000000ffff007224 */ /* 0x000fe200078e00ff */
[----:B------:R-:W1:Y:S01]  /*0050*/  LDCU.64 UR6, c[0x0][0x358] ;  /* 0x00006b00ff0677ac */ /* 0x000e620008000a00 */
[----:B0-----:R-:W-:-:S13]  /*0060*/  ISETP.GE.AND P0, PT, R6, UR4, PT ;  /* 0x0000000406007c0c */ /* 0x001fda000bf06270 */
[----:B-1----:R-:W-:Y:S05]  /*0070*/  @P0 BRA `(.L_x_1) ;  /* 0x0000000000280947 */ /* 0x002fea0003800000 */
[----:B------:R-:W0:Y:S01]  /*0080*/  LDC R8, c[0x0][0x360] ;  /* 0x0000d800ff087b82 */ /* 0x000e220000000800 */
[----:B------:R-:W-:Y:S01]  /*0090*/  IMAD.MOV.U32 R0, RZ, RZ, RZ ;  /* 0x000000ffff007224 */ /* 0x000fe200078e00ff */
[----:B------:R-:W-:-:S06]  /*00a0*/  MOV R7, R6 ;  /* 0x0000000600077202 */ /* 0x000fcc0000000f00 */
[----:B------:R-:W1:Y:S02]  /*00b0*/  LDC.64 R4, c[0x0][0x380] ;  /* 0x0000e000ff047b82 */ /* 0x000e640000000a00 */
.L_x_2:
[----:B-1----:R-:W-:-:S06]  /*00c0*/  IMAD.WIDE R2, R7, 0x4, R4 ;  /* 0x0000000407027825 */ /* 0x002fcc00078e0204 */
[----:B------:R-:W2:Y:S01]  /*00d0*/  LDG.E R3, desc[UR6][R2.64] ;  /* 0x0000000602037981 */ /* 0x000ea2000c1e1900 */
[----:B0-----:R-:W-:-:S05]  /*00e0*/  IMAD.IADD R7, R8, 0x1, R7 ;  /* 0x0000000108077824 */ /* 0x001fca00078e0207 */
[----:B------:R-:W-:Y:S01]  /*00f0*/  ISETP.GE.AND P0, PT, R7, UR4, PT ;  /* 0x0000000407007c0c */ /* 0x000fe2000bf06270 */
[----:B--2---:R-:W-:-:S12]  /*0100*/  FADD R0, R3, R0 ;  /* 0x0000000003007221 */ /* 0x004fd80000000000 */
[----:B------:R-:W-:Y:S05]  /*0110*/  @!P0 BRA `(.L_x_2) ;  /* 0xfffffffc00e88947 */ /* 0x000fea000383ffff */
.L_x_1:
[----:B------:R-:W-:Y:S05]  /*0120*/  BSYNC.RECONVERGENT B0 ;  /* 0x0000000000007941 */ /* 0x000fea0003800200 */
.L_x_0:
[----:B------:R-:W0:Y:S01]  /*0130*/  S2UR UR5, SR_CgaCtaId ;  /* 0x00000000000579c3 */ /* 0x000e220000008800 */
[----:B------:R-:W-:Y:S01]  /*0140*/  UMOV UR4, 0x400 ;  /* 0x0000040000047882 */ /* 0x000fe20000000000 */
[----:B------:R-:W1:Y:S01]  /*0150*/  LDCU UR8, c[0x0][0x360] ;  /* 0x00006c00ff0877ac */ /* 0x000e620008000800 */
[----:B------:R-:W-:Y:S01]  /*0160*/  ISETP.NE.AND P0, PT, R6, RZ, PT ;  /* 0x000000ff0600720c */ /* 0x000fe20003f05270 */
[----:B-1----:R-:W-:Y:S02]  /*0170*/  UISETP.GE.U32.AND UP0, UPT, UR8, 0x2, UPT ;  /* 0x000000020800788c */ /* 0x002fe4000bf06070 */
[----:B0-----:R-:W-:-:S06]  /*0180*/  ULEA UR4, UR5, UR4, 0x18 ;  /* 0x0000000405047291 */ /* 0x001fcc000f8ec0ff */
[----:B------:R-:W-:-:S05]  /*0190*/  LEA R3, R6, UR4, 0x2 ;  /* 0x0000000406037c11 */ /* 0x000fca000f8e10ff */
[----:B------:R0:W-:Y:S01]  /*01a0*/  STS [R3], R0 ;  /* 0x0000000003007388 */ /* 0x0001e20000000800 */
[----:B------:R-:W-:Y:S06]  /*01b0*/  BAR.SYNC.DEFER_BLOCKING 0x0 ;  /* 0x0000000000007b1d */ /* 0x000fec0000010000 */
[----:B------:R-:W-:Y:S05]  /*01c0*/  BRA.U !UP0, `(.L_x_3) ;  /* 0x0000000108307547 */ /* 0x000fea000b800000 */
[----:B0-----:R-:W-:-:S07]  /*01d0*/  MOV R0, UR8 ;  /* 0x0000000800007c02 */ /* 0x001fce0008000f00 */
.L_x_4:
[----:B------:R-:W-:-:S04]  /*01e0*/  SHF.R.U32.HI R7, RZ, 0x1, R0 ;  /* 0x00000001ff077819 */ /* 0x000fc80000011600 */
[----:B------:R-:W-:-:S13]  /*01f0*/  ISETP.GE.U32.AND P1, PT, R6, R7, PT ;  /* 0x000000070600720c */ /* 0x000fda0003f26070 */
[----:B------:R-:W-:Y:S01]  /*0200*/  @!P1 IMAD R2, R7, 0x4, R3 ;  /* 0x0000000407029824 */ /* 0x000fe200078e0203 */
[----:B------:R-:W-:Y:S05]  /*0210*/  @!P1 LDS R5, [R3] ;  /* 0x0000000003059984 */ /* 0x000fea0000000800 */
[----:B------:R-:W0:Y:S02]  /*0220*/  @!P1 LDS R2, [R2] ;  /* 0x0000000002029984 */ /* 0x000e240000000800 */
[----:B0-----:R-:W-:-:S05]  /*0230*/  @!P1 FADD R4, R2, R5 ;  /* 0x0000000502049221 */ /* 0x001fca0000000000 */
[----:B------:R1:W-:Y:S01]  /*0240*/  @!P1 STS [R3], R4 ;  /* 0x0000000403009388 */ /* 0x0003e20000000800 */
[----:B------:R-:W-:Y:S01]  /*0250*/  BAR.SYNC.DEFER_BLOCKING 0x0 ;  /* 0x0000000000007b1d */ /* 0x000fe20000010000 */
[----:B------:R-:W-:Y:S02]  /*0260*/  ISETP.GT.U32.AND P1, PT, R0, 0x3, PT ;  /* 0x000000030000780c */ /* 0x000fe40003f24070 */
[----:B------:R-:W-:-:S11]  /*0270*/  MOV R0, R7 ;  /* 0x0000000700007202 */ /* 0x000fd60000000f00 */
[----:B-1----:R-:W-:Y:S05]  /*0280*/  @P1 BRA `(.L_x_4) ;  /* 0xfffffffc00d41947 */ /* 0x002fea000383ffff */
.L_x_3:
[----:B------:R-:W-:Y:S05]  /*0290*/  @P0 EXIT ;  /* 0x000000000000094d */ /* 0x000fea0003800000 */
[----:B------:R-:W1:Y:S01]  /*02a0*/  S2UR UR5, SR_CgaCtaId ;  /* 0x00000000000579c3 */ /* 0x000e620000008800 */
[----:B------:R-:W-:-:S07]  /*02b0*/  UMOV UR4, 0x400 ;  /* 0x0000040000047882 */ /* 0x000fce0000000000 */
[----:B0-----:R-:W0:Y:S01]  /*02c0*/  LDC.64 R2, c[0x0][0x388] ;  /* 0x0000e200ff027b82 */ /* 0x001e220000000a00 */
[----:B-1----:R-:W-:-:S09]  /*02d0*/  ULEA UR4, UR5, UR4, 0x18 ;  /* 0x0000000405047291 */ /* 0x002fd2000f8ec0ff */
[----:B------:R-:W0:Y:S04]  /*02e0*/  LDS R5, [UR4] ;  /* 0x00000004ff057984 */ /* 0x000e280008000800 */
[----:B0-----:R-:W-:Y:S01]  /*02f0*/  STG.E desc[UR6][R2.64], R5 ;  /* 0x0000000502007986 */ /* 0x001fe2000c101906 */
[----:B------:R-:W-:Y:S05]  /*0300*/  EXIT ;  /* 0x000000000000794d */ /* 0x000fea0003800000 */
.L_x_5:
[----:B------:R-:W-:-:S00]  /*0310*/  BRA `(.L_x_5) ;  /* 0xfffffffc00fc7947 */ /* 0x000fc0000383ffff */
[----:B------:R-:W-:-:S00]  /*0320*/  NOP ;  /* 0x0000000000007918 */ /* 0x000fc00000000000 */
        /* <DEDUP_REMOVED lines=13> */
.L_x_27:


//--------------------- .text._Z18reduce_interleavedPKfPfi --------------------------
	.section	.text._Z18reduce_interleavedPKfPfi,"ax",@progbits
	.align	128
        .global         _Z18reduce_interleavedPKfPfi
        .type           _Z18reduce_interleavedPKfPfi,@function
        .size           _Z18reduce_interleavedPKfPfi,(.L_x_28 - _Z18reduce_interleavedPKfPfi)
        .other          _Z18reduce_interleavedPKfPfi,@"STO_CUDA_ENTRY STV_DEFAULT"
_Z18reduce_interleavedPKfPfi:
.text._Z18reduce_interleavedPKfPfi:
[----:B------:R-:W-:Y:S01]  /*0000*/  LDC R1, c[0x0][0x37c] ;  /* 0x0000df00ff017b82 */ /* 0x000fe20000000800 */
[----:B------:R-:W0:Y:S01]  /*0010*/  S2R R11, SR_CTAID.X ;  /* 0x00000000000b7919 */ /* 0x000e220000002500 */
[----:B------:R-:W0:Y:S01]  /*0020*/  LDCU UR4, c[0x0][0x360] ;  /* 0x00006c00ff0477ac */ /* 0x000e220008000800 */
[----:B------:R-:W1:Y:S01]  /*0030*/  S2R R9, SR_TID.X ;  /* 0x0000000000097919 */ /* 0x000e620000002100 */
[----:B------:R-:W2:Y:S01]  /*0040*/  LDCU UR5, c[0x0][0x390] ;  /* 0x00007200ff0577ac */ /* 0x000ea20008000800 */
[----:B------:R-:W3:Y:S01]  /*0050*/  LDCU.64 UR6, c[0x0][0x358] ;  /* 0x00006b00ff0677ac */ /* 0x000ee20008000a00 */
[----:B0-----:R-:W-:-:S04]  /*0060*/  IMAD R0, R11, UR4, RZ ;  /* 0x000000040b007c24 */ /* 0x001fc8000f8e02ff */
[----:B-1----:R-:W-:Y:S02]  /*0070*/  IMAD R7, R0, 0x2, R9 ;  /* 0x0000000200077824 */ /* 0x002fe400078e0209 */
[----:B------:R-:W-:-:S03]  /*0080*/  IMAD.U32 R0, RZ, RZ, UR4 ;  /* 0x00000004ff007e24 */ /* 0x000fc6000f8e00ff */
[C---:B--2---:R-:W-:Y:S02]  /*0090*/  ISETP.GE.AND P0, PT, R7.reuse, UR5, PT ;  /* 0x0000000507007c0c */ /* 0x044fe4000bf06270 */
[----:B------:R-:W-:-:S04]  /*00a0*/  IADD3 R13, PT, PT, R7, R0, RZ ;  /* 0x00000000070d7210 */ /* 0x000fc80007ffe0ff */
[----:B------:R-:W-:-:S07]  /*00b0*/  ISETP.GE.U32.AND P1, PT, R13, UR5, PT ;  /* 0x000000050d007c0c */ /* 0x000fce000bf26070 */
[----:B------:R-:W0:Y:S08]  /*00c0*/  @!P0 LDC.64 R2, c[0x0][0x380] ;  /* 0x0000e000ff028b82 */ /* 0x000e300000000a00 */
[----:B------:R-:W1:Y:S01]  /*00d0*/  @!P1 LDC.64 R4, c[0x0][0x380] ;  /* 0x0000e000ff049b82 */ /* 0x000e620000000a00 */
[----:B0-----:R-:W-:-:S06]  /*00e0*/  @!P0 IMAD.WIDE R2, R7, 0x4, R2 ;  /* 0x0000000407028825 */ /* 0x001fcc00078e0202 */
[----:B---3--:R-:W2:Y:S01]  /*00f0*/  @!P0 LDG.E R2, desc[UR6][R2.64] ;  /* 0x0000000602028981 */ /* 0x008ea2000c1e1900 */
[----:B-1----:R-:W-:-:S06]  /*0100*/  @!P1 IMAD.WIDE.U32 R4, R13, 0x4, R4 ;  /* 0x000000040d049825 */ /* 0x002fcc00078e0004 */
[----:B------:R-:W3:Y:S01]  /*0110*/  @!P1 LDG.E R5, desc[UR6][R4.64] ;  /* 0x0000000604059981 */ /* 0x000ee2000c1e1900 */
[----:B------:R-:W0:Y:S01]  /*0120*/  S2UR UR5, SR_CgaCtaId ;  /* 0x00000000000579c3 */ /* 0x000e220000008800 */
[----:B------:R-:W-:Y:S01]  /*0130*/  IMAD.MOV.U32 R6, RZ, RZ, RZ ;  /* 0x000000ffff067224 */ /* 0x000fe200078e00ff */
[----:B------:R-:W-:Y:S02]  /*0140*/  UMOV UR4, 0x400 ;  /* 0x0000040000047882 */ /* 0x000fe40000000000 */
[----:B0-----:R-:W-:-:S06]  /*0150*/  ULEA UR4, UR5, UR4, 0x18 ;  /* 0x0000000405047291 */ /* 0x001fcc000f8ec0ff */
[----:B------:R-:W-:Y:S01]  /*0160*/  LEA R7, R9, UR4, 0x2 ;  /* 0x0000000409077c11 */ /* 0x000fe2000f8e10ff */
[----:B--2---:R-:W-:Y:S01]  /*0170*/  @!P0 FADD R6, RZ, R2 ;  /* 0x00000002ff068221 */ /* 0x004fe20000000000 */
[----:B------:R-:W-:-:S03]  /*0180*/  ISETP.GE.U32.AND P0, PT, R0, 0x2, PT ;  /* 0x000000020000780c */ /* 0x000fc60003f06070 */
[----:B---3--:R-:W-:Y:S01]  /*0190*/  @!P1 FADD R6, R6, R5 ;  /* 0x0000000506069221 */ /* 0x008fe20000000000 */
[----:B------:R-:W-:-:S04]  /*01a0*/  ISETP.NE.AND P1, PT, R9, RZ, PT ;  /* 0x000000ff0900720c */ /* 0x000fc80003f25270 */
[----:B------:R0:W-:Y:S01]  /*01b0*/  STS [R7], R6 ;  /* 0x0000000607007388 */ /* 0x0001e20000000800 */
[----:B------:R-:W-:Y:S06]  /*01c0*/  BAR.SYNC.DEFER_BLOCKING 0x0 ;  /* 0x0000000000007b1d */ /* 0x000fec0000010000 */
[----:B------:R-:W-:Y:S05]  /*01d0*/  @!P0 BRA `(.L_x_6) ;  /* 0x00000000002c8947 */ /* 0x000fea0003800000 */
.L_x_7:
[----:B0-----:R-:W-:-:S04]  /*01e0*/  SHF.R.U32.HI R6, RZ, 0x1, R0 ;  /* 0x00000001ff067819 */ /* 0x001fc80000011600 */
[----:B------:R-:W-:-:S13]  /*01f0*/  ISETP.GE.U32.AND P0, PT, R9, R6, PT ;  /* 0x000000060900720c */ /* 0x000fda0003f06070 */
[----:B------:R-:W-:Y:S01]  /*0200*/  @!P0 LEA R2, R6, R7, 0x2 ;  /* 0x0000000706028211 */ /* 0x000fe200078e10ff */
        /* <DEDUP_REMOVED lines=8> */
.L_x_6:
[----:B------:R-:W-:Y:S05]  /*0290*/  @P1 EXIT ;  /* 0x000000000000194d */ /* 0x000fea0003800000 */
[----:B------:R-:W1:Y:S01]  /*02a0*/  S2UR UR5, SR_CgaCtaId ;  /* 0x00000000000579c3 */ /* 0x000e620000008800 */
[----:B------:R-:W-:-:S07]  /*02b0*/  UMOV UR4, 0x400 ;  /* 0x0000040000047882 */ /* 0x000fce0000000000 */
[----:B------:R-:W2:Y:S01]  /*02c0*/  LDC.64 R2, c[0x0][0x388] ;  /* 0x0000e200ff027b82 */ /* 0x000ea20000000a00 */
[----:B-1----:R-:W-:Y:S01]  /*02d0*/  ULEA UR4, UR5, UR4, 0x18 ;  /* 0x0000000405047291 */ /* 0x002fe2000f8ec0ff */
[----:B--2---:R-:W-:-:S08]  /*02e0*/  IMAD.WIDE.U32 R2, R11, 0x4, R2 ;  /* 0x000000040b027825 */ /* 0x004fd000078e0002 */
[----:B------:R-:W1:Y:S04]  /*02f0*/  LDS R5, [UR4] ;  /* 0x00000004ff057984 */ /* 0x000e680008000800 */
[----:B-1----:R-:W-:Y:S01]  /*0300*/  STG.E desc[UR6][R2.64], R5 ;  /* 0x0000000502007986 */ /* 0x002fe2000c101906 */
[----:B------:R-:W-:Y:S05]  /*0310*/  EXIT ;  /* 0x000000000000794d */ /* 0x000fea0003800000 */
.L_x_8:
        /* <DEDUP_REMOVED lines=14> */
.L_x_28:


//--------------------- .text._Z21reduce_neighbor_finalPKfPfi --------------------------
	.section	.text._Z21reduce_neighbor_finalPKfPfi,"ax",@progbits
	.align	128
        .global         _Z21reduce_neighbor_finalPKfPfi
        .type           _Z21reduce_neighbor_finalPKfPfi,@function
        .size           _Z21reduce_neighbor_finalPKfPfi,(.L_x_29 - _Z21reduce_neighbor_finalPKfPfi)
        .other          _Z21reduce_neighbor_finalPKfPfi,@"STO_CUDA_ENTRY STV_DEFAULT"
_Z21reduce_neighbor_finalPKfPfi:
.text._Z21reduce_neighbor_finalPKfPfi:
[----:B------:R-:W-:Y:S01]  /*0000*/  LDC R1, c[0x0][0x37c] ;  /* 0x0000df00ff017b82 */ /* 0x000fe20000000800 */
[----:B------:R-:W0:Y:S01]  /*0010*/  S2R R4, SR_TID.X ;  /* 0x0000000000047919 */ /* 0x000e220000002100 */
[----:B------:R-:W0:Y:S01]  /*0020*/  LDCU UR7, c[0x0][0x360] ;  /* 0x00006c00ff0777ac */ /* 0x000e220008000800 */
[----:B------:R-:W-:Y:S01]  /*0030*/  IMAD.MOV.U32 R0, RZ, RZ, RZ ;  /* 0x000000ffff007224 */ /* 0x000fe200078e00ff */
[----:B------:R-:W0:Y:S01]  /*0040*/  S2R R5, SR_CTAID.X ;  /* 0x0000000000057919 */ /* 0x000e220000002500 */
[----:B------:R-:W1:Y:S01]  /*0050*/  LDCU UR4, c[0x0][0x390] ;  /* 0x00007200ff0477ac */ /* 0x000e620008000800 */
[----:B------:R-:W2:Y:S01]  /*0060*/  LDCU.64 UR8, c[0x0][0x358] ;  /* 0x00006b00ff0877ac */ /* 0x000ea20008000a00 */
[----:B0-----:R-:W-:-:S05]  /*0070*/  IMAD R5, R5, UR7, R4 ;  /* 0x0000000705057c24 */ /* 0x001fca000f8e0204 */
[----:B-1----:R-:W-:-:S13]  /*0080*/  ISETP.GE.AND P0, PT, R5, UR4, PT ;  /* 0x0000000405007c0c */ /* 0x002fda000bf06270 */
[----:B------:R-:W0:Y:S02]  /*0090*/  @!P0 LDC.64 R2, c[0x0][0x380] ;  /* 0x0000e000ff028b82 */ /* 0x000e240000000a00 */
[----:B0-----:R-:W-:-:S05]  /*00a0*/  @!P0 IMAD.WIDE R2, R5, 0x4, R2 ;  /* 0x0000000405028825 */ /* 0x001fca00078e0202 */
[----:B--2---:R-:W2:Y:S01]  /*00b0*/  @!P0 LDG.E R0, desc[UR8][R2.64] ;  /* 0x0000000802008981 */ /* 0x004ea2000c1e1900 */
[----:B------:R-:W0:Y:S01]  /*00c0*/  S2UR UR5, SR_CgaCtaId ;  /* 0x00000000000579c3 */ /* 0x000e220000008800 */
[----:B------:R-:W-:Y:S01]  /*00d0*/  UMOV UR4, 0x400 ;  /* 0x0000040000047882 */ /* 0x000fe20000000000 */
[----:B------:R-:W-:Y:S01]  /*00e0*/  UISETP.GE.U32.AND UP0, UPT, UR7, 0x2, UPT ;  /* 0x000000020700788c */ /* 0x000fe2000bf06070 */
[----:B------:R-:W-:Y:S01]  /*00f0*/  ISETP.NE.AND P1, PT, R4, RZ, PT ;  /* 0x000000ff0400720c */ /* 0x000fe20003f25270 */
[----:B0-----:R-:W-:-:S06]  /*0100*/  ULEA UR4, UR5, UR4, 0x18 ;  /* 0x0000000405047291 */ /* 0x001fcc000f8ec0ff */
[----:B------:R-:W-:-:S05]  /*0110*/  LEA R5, R4, UR4, 0x2 ;  /* 0x0000000404057c11 */ /* 0x000fca000f8e10ff */
[----:B--2---:R0:W-:Y:S01]  /*0120*/  STS [R5], R0 ;  /* 0x0000000005007388 */ /* 0x0041e20000000800 */
[----:B------:R-:W-:Y:S06]  /*0130*/  BAR.SYNC.DEFER_BLOCKING 0x0 ;  /* 0x0000000000007b1d */ /* 0x000fec0000010000 */
[----:B------:R-:W-:Y:S05]  /*0140*/  BRA.U !UP0, `(.L_x_9) ;  /* 0x00000001083c7547 */ /* 0x000fea000b800000 */
[----:B------:R-:W-:-:S05]  /*0150*/  UMOV UR5, 0x1 ;  /* 0x0000000100057882 */ /* 0x000fca0000000000 */
.L_x_10:
[----:B------:R-:W-:-:S04]  /*0160*/  USHF.L.U32 UR6, UR5, 0x1, URZ ;  /* 0x0000000105067899 */ /* 0x000fc800080006ff */
[----:B------:R-:W-:Y:S02]  /*0170*/  UISETP.GE.U32.AND UP0, UPT, UR6, UR7, UPT ;  /* 0x000000070600728c */ /* 0x000fe4000bf06070 */
[----:B-1----:R-:W-:-:S05]  /*0180*/  IMAD R2, R4, UR6, RZ ;  /* 0x0000000604027c24 */ /* 0x002fca000f8e02ff */
[----:B------:R-:W-:-:S13]  /*0190*/  ISETP.GE.U32.AND P0, PT, R2, UR7, PT ;  /* 0x0000000702007c0c */ /* 0x000fda000bf06070 */
[C---:B0-----:R-:W-:Y:S01]  /*01a0*/  @!P0 VIADD R0, R2.reuse, UR5 ;  /* 0x0000000502008c36 */ /* 0x041fe20008000000 */
[----:B------:R-:W-:Y:S01]  /*01b0*/  @!P0 LEA R2, R2, UR4, 0x2 ;  /* 0x0000000402028c11 */ /* 0x000fe2000f8e10ff */
[----:B------:R-:W-:-:S03]  /*01c0*/  UMOV UR5, UR6 ;  /* 0x0000000600057c82 */ /* 0x000fc60008000000 */
[----:B------:R-:W-:Y:S01]  /*01d0*/  @!P0 LEA R0, R0, UR4, 0x2 ;  /* 0x0000000400008c11 */ /* 0x000fe2000f8e10ff */
[----:B------:R-:W-:Y:S05]  /*01e0*/  @!P0 LDS R3, [R2] ;  /* 0x0000000002038984 */ /* 0x000fea0000000800 */
[----:B------:R-:W0:Y:S02]  /*01f0*/  @!P0 LDS R0, [R0] ;  /* 0x0000000000008984 */ /* 0x000e240000000800 */
[----:B0-----:R-:W-:-:S05]  /*0200*/  @!P0 FADD R3, R0, R3 ;  /* 0x0000000300038221 */ /* 0x001fca0000000000 */
[----:B------:R1:W-:Y:S01]  /*0210*/  @!P0 STS [R2], R3 ;  /* 0x0000000302008388 */ /* 0x0003e20000000800 */
[----:B------:R-:W-:Y:S06]  /*0220*/  BAR.SYNC.DEFER_BLOCKING 0x0 ;  /* 0x0000000000007b1d */ /* 0x000fec0000010000 */
[----:B------:R-:W-:Y:S05]  /*0230*/  BRA.U !UP0, `(.L_x_10) ;  /* 0xfffffffd08c87547 */ /* 0x000fea000b83ffff */
.L_x_9:
[----:B------:R-:W-:Y:S05]  /*0240*/  @P1 EXIT ;  /* 0x000000000000194d */ /* 0x000fea0003800000 */
[----:B------:R-:W2:Y:S01]  /*0250*/  S2UR UR5, SR_CgaCtaId ;  /* 0x00000000000579c3 */ /* 0x000ea20000008800 */
[----:B------:R-:W-:-:S07]  /*0260*/  UMOV UR4, 0x400 ;  /* 0x0000040000047882 */ /* 0x000fce0000000000 */
[----:B-1----:R-:W1:Y:S01]  /*0270*/  LDC.64 R2, c[0x0][0x388] ;  /* 0x0000e200ff027b82 */ /* 0x002e620000000a00 */
[----:B--2---:R-:W-:-:S09]  /*0280*/  ULEA UR4, UR5, UR4, 0x18 ;  /* 0x0000000405047291 */ /* 0x004fd2000f8ec0ff */
[----:B0-----:R-:W1:Y:S04]  /*0290*/  LDS R5, [UR4] ;  /* 0x00000004ff057984 */ /* 0x001e680008000800 */
[----:B-1----:R-:W-:Y:S01]  /*02a0*/  STG.E desc[UR8][R2.64], R5 ;  /* 0x0000000502007986 */ /* 0x002fe2000c101908 */
[----:B------:R-:W-:Y:S05]  /*02b0*/  EXIT ;  /* 0x000000000000794d */ /* 0x000fea0003800000 */
.L_x_11:
        /* <DEDUP_REMOVED lines=12> */
.L_x_29:


//--------------------- .text._Z15reduce_neighborPKfPfi --------------------------
	.section	.text._Z15reduce_neighborPKfPfi,"ax",@progbits
	.align	128
        .global         _Z15reduce_neighborPKfPfi
        .type           _Z15reduce_neighborPKfPfi,@function
        .size           _Z15reduce_neighborPKfPfi,(.L_x_30 - _Z15reduce_neighborPKfPfi)
        .other          _Z15reduce_neighborPKfPfi,@"STO_CUDA_ENTRY STV_DEFAULT"
_Z15reduce_neighborPKfPfi:
.text._Z15reduce_neighborPKfPfi:
        /* <DEDUP_REMOVED lines=22> */
.L_x_13:
[----:B------:R-:W-:-:S04]  /*0160*/  USHF.L.U32 UR6, UR5, 0x1, URZ ;  /* 0x0000000105067899 */ /* 0x000fc800080006ff */
[----:B------:R-:W-:Y:S02]  /*0170*/  UISETP.GE.U32.AND UP0, UPT, UR6, UR7, UPT ;  /* 0x000000070600728c */ /* 0x000fe4000bf06070 */
[----:B-1----:R-:W-:-:S05]  /*0180*/  IMAD R2, R4, UR6, RZ ;  /* 0x0000000604027c24 */ /* 0x002fca000f8e02ff */
[----:B------:R-:W-:-:S13]  /*0190*/  ISETP.GE.U32.AND P0, PT, R2, UR7, PT ;  /* 0x0000000702007c0c */ /* 0x000fda000bf06070 */
[C---:B0-----:R-:W-:Y:S01]  /*01a0*/  @!P0 IADD3 R0, PT, PT, R2.reuse, UR5, RZ ;  /* 0x0000000502008c10 */ /* 0x041fe2000fffe0ff */
[----:B------:R-:W-:Y:S01]  /*01b0*/  UMOV UR5, UR6 ;  /* 0x0000000600057c82 */ /* 0x000fe20008000000 */
[----:B------:R-:W-:Y:S02]  /*01c0*/  @!P0 LEA R2, R2, UR4, 0x2 ;  /* 0x0000000402028c11 */ /* 0x000fe4000f8e10ff */
[----:B------:R-:W-:-:S03]  /*01d0*/  @!P0 LEA R0, R0, UR4, 0x2 ;  /* 0x0000000400008c11 */ /* 0x000fc6000f8e10ff */
[----:B------:R-:W-:Y:S04]  /*01e0*/  @!P0 LDS R3, [R2] ;  /* 0x0000000002038984 */ /* 0x000fe80000000800 */
[----:B------:R-:W0:Y:S02]  /*01f0*/  @!P0 LDS R0, [R0] ;  /* 0x0000000000008984 */ /* 0x000e240000000800 */
[----:B0-----:R-:W-:-:S05]  /*0200*/  @!P0 FADD R3, R0, R3 ;  /* 0x0000000300038221 */ /* 0x001fca0000000000 */
[----:B------:R1:W-:Y:S01]  /*0210*/  @!P0 STS [R2], R3 ;  /* 0x0000000302008388 */ /* 0x0003e20000000800 */
[----:B------:R-:W-:Y:S06]  /*0220*/  BAR.SYNC.DEFER_BLOCKING 0x0 ;  /* 0x0000000000007b1d */ /* 0x000fec0000010000 */
[----:B------:R-:W-:Y:S05]  /*0230*/  BRA.U !UP0, `(.L_x_13) ;  /* 0xfffffffd08c87547 */ /* 0x000fea000b83ffff */
.L_x_12:
[----:B------:R-:W-:Y:S05]  /*0240*/  @P1 EXIT ;  /* 0x000000000000194d */ /* 0x000fea0003800000 */
[----:B------:R-:W2:Y:S01]  /*0250*/  S2UR UR5, SR_CgaCtaId ;  /* 0x00000000000579c3 */ /* 0x000ea20000008800 */
[----:B------:R-:W-:-:S07]  /*0260*/  UMOV UR4, 0x400 ;  /* 0x0000040000047882 */ /* 0x000fce0000000000 */
[----:B-1----:R-:W1:Y:S01]  /*0270*/  LDC.64 R2, c[0x0][0x388] ;  /* 0x0000e200ff027b82 */ /* 0x002e620000000a00 */
[----:B--2---:R-:W-:Y:S01]  /*0280*/  ULEA UR4, UR5, UR4, 0x18 ;  /* 0x0000000405047291 */ /* 0x004fe2000f8ec0ff */
[----:B-1----:R-:W-:-:S08]  /*0290*/  IMAD.WIDE.U32 R2, R7, 0x4, R2 ;  /* 0x0000000407027825 */ /* 0x002fd000078e0002 */
[----:B0-----:R-:W0:Y:S04]  /*02a0*/  LDS R5, [UR4] ;  /* 0x00000004ff057984 */ /* 0x001e280008000800 */
[----:B0-----:R-:W-:Y:S01]  /*02b0*/  STG.E desc[UR8][R2.64], R5 ;  /* 0x0000000502007986 */ /* 0x001fe2000c101908 */
[----:B------:R-:W-:Y:S05]  /*02c0*/  EXIT ;  /* 0x000000000000794d */ /* 0x000fea0003800000 */
.L_x_14:
        /* <DEDUP_REMOVED lines=11> */
.L_x_30:


//--------------------- .text._Z22reduce_neighbor_1blockPKfPfi --------------------------
	.section	.text._Z22reduce_neighbor_1blockPKfPfi,"ax",@progbits
	.align	128
        .global         _Z22reduce_neighbor_1blockPKfPfi
        .type           _Z22reduce_neighbor_1blockPKfPfi,@function
        .size           _Z22reduce_neighbor_1blockPKfPfi,(.L_x_31 - _Z22reduce_neighbor_1blockPKfPfi)
        .other          _Z22reduce_neighbor_1blockPKfPfi,@"STO_CUDA_ENTRY STV_DEFAULT"
_Z22reduce_neighbor_1blockPKfPfi:
.text._Z22reduce_neighbor_1blockPKfPfi:
        /* <DEDUP_REMOVED lines=12> */
.L_x_17:
[----:B-1----:R-:W-:-:S06]  /*00c0*/  IMAD.WIDE R2, R7, 0x4, R4 ;  /* 0x0000000407027825 */ /* 0x002fcc00078e0204 */
[----:B------:R-:W2:Y:S01]  /*00d0*/  LDG.E R3, desc[UR6][R2.64] ;  /* 0x0000000602037981 */ /* 0x000ea2000c1e1900 */
[----:B0-----:R-:W-:-:S05]  /*00e0*/  IMAD.IADD R7, R6, 0x1, R7 ;  /* 0x0000000106077824 */ /* 0x001fca00078e0207 */
[----:B------:R-:W-:Y:S01]  /*00f0*/  ISETP.GE.AND P0, PT, R7, UR4, PT ;  /* 0x0000000407007c0c */ /* 0x000fe2000bf06270 */
[----:B--2---:R-:W-:-:S12]  /*0100*/  FADD R0, R3, R0 ;  /* 0x0000000003007221 */ /* 0x004fd80000000000 */
[----:B------:R-:W-:Y:S05]  /*0110*/  @!P0 BRA `(.L_x_17) ;  /* 0xfffffffc00e88947 */ /* 0x000fea000383ffff */
.L_x_16:
[----:B------:R-:W-:Y:S05]  /*0120*/  BSYNC.RECONVERGENT B0 ;  /* 0x0000000000007941 */ /* 0x000fea0003800200 */
.L_x_15:
        /* <DEDUP_REMOVED lines=10> */
[----:B0-----:R-:W-:-:S07]  /*01d0*/  HFMA2 R0, -RZ, RZ, 0, 5.9604644775390625e-08 ;  /* 0x00000001ff007431 */ /* 0x001fce00000001ff */
.L_x_19:
[----:B------:R-:W-:Y:S01]  /*01e0*/  BAR.SYNC.DEFER_BLOCKING 0x0 ;  /* 0x0000000000007b1d */ /* 0x000fe20000010000 */
[----:B------:R-:W-:-:S04]  /*01f0*/  IADD3 R2, PT, PT, -R0, UR8, RZ ;  /* 0x0000000800027c10 */ /* 0x000fc8000fffe1ff */
[----:B------:R-:W-:-:S13]  /*0200*/  ISETP.GE.U32.AND P1, PT, R9, R2, PT ;  /* 0x000000020900720c */ /* 0x000fda0003f26070 */
[C---:B------:R-:W-:Y:S01]  /*0210*/  @!P1 IMAD R2, R0.reuse, 0x4, R3 ;  /* 0x0000000400029824 */ /* 0x040fe200078e0203 */
[----:B------:R-:W-:Y:S01]  /*0220*/  SHF.L.U32 R0, R0, 0x1, RZ ;  /* 0x0000000100007819 */ /* 0x000fe200000006ff */
[----:B------:R-:W-:Y:S04]  /*0230*/  @!P1 LDS R5, [R3] ;  /* 0x0000000003059984 */ /* 0x000fe80000000800 */
[----:B------:R-:W0:Y:S02]  /*0240*/  @!P1 LDS R2, [R2] ;  /* 0x0000000002029984 */ /* 0x000e240000000800 */
[----:B0-----:R-:W-:-:S05]  /*0250*/  @!P1 FADD R4, R2, R5 ;  /* 0x0000000502049221 */ /* 0x001fca0000000000 */
[----:B------:R1:W-:Y:S01]  /*0260*/  @!P1 STS [R3], R4 ;  /* 0x0000000403009388 */ /* 0x0003e20000000800 */
[----:B------:R-:W-:-:S13]  /*0270*/  ISETP.GE.U32.AND P1, PT, R0, UR8, PT ;  /* 0x0000000800007c0c */ /* 0x000fda000bf26070 */
[----:B-1----:R-:W-:Y:S05]  /*0280*/  @!P1 BRA `(.L_x_19) ;  /* 0xfffffffc00d49947 */ /* 0x002fea000383ffff */
.L_x_18:
        /* <DEDUP_REMOVED lines=8> */
.L_x_20:
        /* <DEDUP_REMOVED lines=15> */
.L_x_31:


//--------------------- .text._Z7reduce0PKfPfi    --------------------------
	.section	.text._Z7reduce0PKfPfi,"ax",@progbits
	.align	128
        .global         _Z7reduce0PKfPfi
        .type           _Z7reduce0PKfPfi,@function
        .size           _Z7reduce0PKfPfi,(.L_x_32 - _Z7reduce0PKfPfi)
        .other          _Z7reduce0PKfPfi,@"STO_CUDA_ENTRY STV_DEFAULT"
_Z7reduce0PKfPfi:
.text._Z7reduce0PKfPfi:
[----:B------:R-:W-:Y:S01]  /*0000*/  LDC R1, c[0x0][0x37c] ;  /* 0x0000df00ff017b82 */ /* 0x000fe20000000800 */
[----:B------:R-:W0:Y:S01]  /*0010*/  S2R R9, SR_TID.X ;  /* 0x0000000000097919 */ /* 0x000e220000002100 */
[----:B------:R-:W0:Y:S01]  /*0020*/  LDCU UR4, c[0x0][0x390] ;  /* 0x00007200ff0477ac */ /* 0x000e220008000800 */
[----:B------:R-:W-:Y:S01]  /*0030*/  BSSY.RECONVERGENT B0, `(.L_x_21) ;  /* 0x000000f000007945 */ /* 0x000fe20003800200 */
[----:B------:R-:W-:Y:S01]  /*0040*/  IMAD.MOV.U32 R0, RZ, RZ, RZ ;  /* 0x000000ffff007224 */ /* 0x000fe200078e00ff */
[----:B------:R-:W1:Y:S01]  /*0050*/  LDCU.64 UR6, c[0x0][0x358] ;  /* 0x00006b00ff0677ac */ /* 0x000e620008000a00 */
[----:B------:R-:W2:Y:S01]  /*0060*/  LDCU UR8, c[0x0][0x360] ;  /* 0x00006c00ff0877ac */ /* 0x000ea20008000800 */
[----:B0-----:R-:W-:-:S13]  /*0070*/  ISETP.GE.AND P0, PT, R9, UR4, PT ;  /* 0x0000000409007c0c */ /* 0x001fda000bf06270 */
[----:B-12---:R-:W-:Y:S05]  /*0080*/  @P0 BRA `(.L_x_22) ;  /* 0x0000000000240947 */ /* 0x006fea0003800000 */
[----:B------:R-:W0:Y:S01]  /*0090*/  LDC.64 R4, c[0x0][0x380] ;  /* 0x0000e000ff047b82 */ /* 0x000e220000000a00 */
[----:B------:R-:W-:Y:S01]  /*00a0*/  IMAD.MOV.U32 R0, RZ, RZ, RZ ;  /* 0x000000ffff007224 */ /* 0x000fe200078e00ff */
[----:B------:R-:W-:-:S07]  /*00b0*/  MOV R7, R9 ;  /* 0x0000000900077202 */ /* 0x000fce0000000f00 */
.L_x_23:
[----:B0-----:R-:W-:-:S06]  /*00c0*/  IMAD.WIDE R2, R7, 0x4, R4 ;  /* 0x0000000407027825 */ /* 0x001fcc00078e0204 */
[----:B------:R-:W2:Y:S01]  /*00d0*/  LDG.E R3, desc[UR6][R2.64] ;  /* 0x0000000602037981 */ /* 0x000ea2000c1e1900 */
[----:B------:R-:W-:-:S05]  /*00e0*/  VIADD R7, R7, UR8 ;  /* 0x0000000807077c36 */ /* 0x000fca0008000000 */
[----:B------:R-:W-:Y:S01]  /*00f0*/  ISETP.GE.AND P0, PT, R7, UR4, PT ;  /* 0x0000000407007c0c */ /* 0x000fe2000bf06270 */
[----:B--2---:R-:W-:-:S12]  /*0100*/  FADD R0, R3, R0 ;  /* 0x0000000003007221 */ /* 0x004fd80000000000 */
[----:B------:R-:W-:Y:S05]  /*0110*/  @!P0 BRA `(.L_x_23) ;  /* 0xfffffffc00e88947 */ /* 0x000fea000383ffff */
.L_x_22:
[----:B------:R-:W-:Y:S05]  /*0120*/  BSYNC.RECONVERGENT B0 ;  /* 0x0000000000007941 */ /* 0x000fea0003800200 */
.L_x_21:
[----:B------:R-:W0:Y:S01]  /*0130*/  S2UR UR5, SR_CgaCtaId ;  /* 0x00000000000579c3 */ /* 0x000e220000008800 */
[----:B------:R-:W-:Y:S01]  /*0140*/  UMOV UR4, 0x400 ;  /* 0x0000040000047882 */ /* 0x000fe20000000000 */
[----:B------:R-:W-:Y:S01]  /*0150*/  UISETP.GE.U32.AND UP0, UPT, UR8, 0x2, UPT ;  /* 0x000000020800788c */ /* 0x000fe2000bf06070 */
[----:B------:R-:W-:Y:S01]  /*0160*/  ISETP.NE.AND P0, PT, R9, RZ, PT ;  /* 0x000000ff0900720c */ /* 0x000fe20003f05270 */
[----:B0-----:R-:W-:-:S06]  /*0170*/  ULEA UR4, UR5, UR4, 0x18 ;  /* 0x0000000405047291 */ /* 0x001fcc000f8ec0ff */
[----:B------:R-:W-:-:S05]  /*0180*/  LEA R3, R9, UR4, 0x2 ;  /* 0x0000000409037c11 */ /* 0x000fca000f8e10ff */
[----:B------:R0:W-:Y:S01]  /*0190*/  STS [R3], R0 ;  /* 0x0000000003007388 */ /* 0x0001e20000000800 */
[----:B------:R-:W-:Y:S06]  /*01a0*/  BAR.SYNC.DEFER_BLOCKING 0x0 ;  /* 0x0000000000007b1d */ /* 0x000fec0000010000 */
[----:B------:R-:W-:Y:S05]  /*01b0*/  BRA.U !UP0, `(.L_x_24) ;  /* 0x0000000108347547 */ /* 0x000fea000b800000 */
[----:B0-----:R-:W-:-:S07]  /*01c0*/  HFMA2 R0, -RZ, RZ, 0, 5.9604644775390625e-08 ;  /* 0x00000001ff007431 */ /* 0x001fce00000001ff */
.L_x_25:
[----:B------:R-:W-:-:S05]  /*01d0*/  IMAD.SHL.U32 R6, R0, 0x2, RZ ;  /* 0x0000000200067824 */ /* 0x000fca00078e00ff */
[----:B------:R-:W-:-:S04]  /*01e0*/  IADD3 R2, PT, PT, R6, -0x1, RZ ;  /* 0xffffffff06027810 */ /* 0x000fc80007ffe0ff */
[----:B------:R-:W-:-:S13]  /*01f0*/  LOP3.LUT P1, RZ, R2, R9, RZ, 0xc0, !PT ;  /* 0x0000000902ff7212 */ /* 0x000fda000782c0ff */
[----:B------:R-:W-:Y:S01]  /*0200*/  @!P1 IMAD R2, R0, 0x4, R3 ;  /* 0x0000000400029824 */ /* 0x000fe200078e0203 */
[----:B------:R-:W-:Y:S01]  /*0210*/  @!P1 LDS R5, [R3] ;  /* 0x0000000003059984 */ /* 0x000fe20000000800 */
[----:B------:R-:W-:-:S04]  /*0220*/  MOV R0, R6 ;  /* 0x0000000600007202 */ /* 0x000fc80000000f00 */
[----:B------:R-:W0:Y:S02]  /*0230*/  @!P1 LDS R2, [R2] ;  /* 0x0000000002029984 */ /* 0x000e240000000800 */
[----:B0-----:R-:W-:-:S05]  /*0240*/  @!P1 FADD R4, R2, R5 ;  /* 0x0000000502049221 */ /* 0x001fca0000000000 */
[----:B------:R1:W-:Y:S01]  /*0250*/  @!P1 STS [R3], R4 ;  /* 0x0000000403009388 */ /* 0x0003e20000000800 */
[----:B------:R-:W-:Y:S01]  /*0260*/  BAR.SYNC.DEFER_BLOCKING 0x0 ;  /* 0x0000000000007b1d */ /* 0x000fe20000010000 */
[----:B------:R-:W-:-:S13]  /*0270*/  ISETP.GE.U32.AND P1, PT, R6, UR8, PT ;  /* 0x0000000806007c0c */ /* 0x000fda000bf26070 */
[----:B-1----:R-:W-:Y:S05]  /*0280*/  @!P1 BRA `(.L_x_25) ;  /* 0xfffffffc00d09947 */ /* 0x002fea000383ffff */
.L_x_24:
        /* <DEDUP_REMOVED lines=8> */
.L_x_26:
        /* <DEDUP_REMOVED lines=15> */
.L_x_32:


//--------------------- .nv.shared._Z24reduce_interleaved_finalPKfPfi --------------------------
	.section	.nv.shared._Z24reduce_interleaved_finalPKfPfi,"aw",@nobits
	.sectionflags	@""
	.align	16
	.zero		1024


//--------------------- .nv.shared.reserved.0     --------------------------
	.section	.nv.shared.reserved.0,"aw",@nobits
	.weak		__nv_reservedSMEM_offset_0_alias
	.size		__nv_reservedSMEM_offset_0_alias, 0, 64
	.other		__nv_reservedSMEM_offset_0_alias,@"STO_CUDA_RESERVED_SHARED STV_DEFAULT"
__nv_reservedSMEM_offset_0_alias:
	.zero		0
	.zero		64


//--------------------- .nv.shared._Z18reduce_interleavedPKfPfi --------------------------
	.section	.nv.shared._Z18reduce_interleavedPKfPfi,"aw",@nobits
	.sectionflags	@""
	.align	16
	.zero		1024


//--------------------- .nv.shared._Z21reduce_neighbor_finalPKfPfi --------------------------
	.section	.nv.shared._Z21reduce_neighbor_finalPKfPfi,"aw",@nobits
	.sectionflags	@""
	.align	16
	.zero		1024


//--------------------- .nv.shared._Z15reduce_neighborPKfPfi --------------------------
	.section	.nv.shared._Z15reduce_neighborPKfPfi,"aw",@nobits
	.sectionflags	@""
	.align	16
	.zero		1024


//--------------------- .nv.shared._Z22reduce_neighbor_1blockPKfPfi --------------------------
	.section	.nv.shared._Z22reduce_neighbor_1blockPKfPfi,"aw",@nobits
	.sectionflags	@""
	.align	16
	.zero		1024


//--------------------- .nv.shared._Z7reduce0PKfPfi --------------------------
	.section	.nv.shared._Z7reduce0PKfPfi,"aw",@nobits
	.sectionflags	@""
	.align	16
	.zero		1024


//--------------------- .nv.constant0._Z24reduce_interleaved_finalPKfPfi --------------------------
	.section	.nv.constant0._Z24reduce_interleaved_finalPKfPfi,"a",@progbits
	.sectionflags	@""
	.align	4
.nv.constant0._Z24reduce_interleaved_finalPKfPfi:
	.zero		916


//--------------------- .nv.constant0._Z18reduce_interleavedPKfPfi --------------------------
	.section	.nv.constant0._Z18reduce_interleavedPKfPfi,"a",@progbits
	.sectionflags	@""
	.align	4
.nv.constant0._Z18reduce_interleavedPKfPfi:
	.zero		916


//--------------------- .nv.constant0._Z21reduce_neighbor_finalPKfPfi --------------------------
	.section	.nv.constant0._Z21reduce_neighbor_finalPKfPfi,"a",@progbits
	.sectionflags	@""
	.align	4
.nv.constant0._Z21reduce_neighbor_finalPKfPfi:
	.zero		916


//--------------------- .nv.constant0._Z15reduce_neighborPKfPfi --------------------------
	.section	.nv.constant0._Z15reduce_neighborPKfPfi,"a",@progbits
	.sectionflags	@""
	.align	4
.nv.constant0._Z15reduce_neighborPKfPfi:
	.zero		916


//--------------------- .nv.constant0._Z22reduce_neighbor_1blockPKfPfi --------------------------
	.section	.nv.constant0._Z22reduce_neighbor_1blockPKfPfi,"a",@progbits
	.sectionflags	@""
	.align	4
.nv.constant0._Z22reduce_neighbor_1blockPKfPfi:
	.zero		916


//--------------------- .nv.constant0._Z7reduce0PKfPfi --------------------------
	.section	.nv.constant0._Z7reduce0PKfPfi,"a",@progbits
	.sectionflags	@""
	.align	4
.nv.constant0._Z7reduce0PKfPfi:
	.zero		916


//--------------------- SYMBOLS --------------------------

	.type		.nv.reservedSmem.offset0,@object
	.size		.nv.reservedSmem.offset0,0x4
	.type		.nv.reservedSmem.cap,@object
	.size		.nv.reservedSmem.cap,0x4
